// auto-generated by cutlass_sweep.gemm — config: {"arch": "sm_90", "cluster_m": 8, "cluster_n": 1, "dtype": "int8", "dtype_b": "int8", "layout": "nt", "stages": 0, "tile_k": 64, "tile_m": 64, "tile_n": 256}
#include "cutlass/cutlass.h"
#include "cutlass/gemm/collective/collective_builder.hpp"
#include "cutlass/gemm/device/gemm_universal_adapter.h"
#include "cutlass/gemm/kernel/gemm_universal.hpp"
#include "cutlass/epilogue/collective/collective_builder.hpp"

using ElemA = int8_t;
using ElemB = int8_t;
using ElemCD = int8_t;
using Acc  = int32_t;
using TileShape    = cute::Shape<cute::_64, cute::_256, cute::_64>;
using ClusterShape = cute::Shape<cute::_8, cute::_1, cute::_1>;

using CollectiveEpilogue = typename cutlass::epilogue::collective::CollectiveBuilder<
    cutlass::arch::Sm90, cutlass::arch::OpClassTensorOp,
    TileShape, ClusterShape,
    cutlass::epilogue::collective::EpilogueTileAuto,
    Acc, Acc,
    ElemCD, cutlass::layout::RowMajor, 128 / cutlass::sizeof_bits<ElemCD>::value,
    ElemCD, cutlass::layout::RowMajor, 128 / cutlass::sizeof_bits<ElemCD>::value,
    cutlass::epilogue::collective::EpilogueScheduleAuto
  >::CollectiveOp;

using CollectiveMainloop = typename cutlass::gemm::collective::CollectiveBuilder<
    cutlass::arch::Sm90, cutlass::arch::OpClassTensorOp,
    ElemA, cutlass::layout::RowMajor, 128 / cutlass::sizeof_bits<ElemA>::value,
    ElemB, cutlass::layout::ColumnMajor, 128 / cutlass::sizeof_bits<ElemB>::value,
    Acc,
    TileShape, ClusterShape,
    cutlass::gemm::collective::StageCountAutoCarveout<static_cast<int>(sizeof(typename CollectiveEpilogue::SharedStorage))>,
    cutlass::gemm::collective::KernelScheduleAuto
  >::CollectiveOp;

using GemmKernel = cutlass::gemm::kernel::GemmUniversal<
    cute::Shape<int,int,int,int>,
    CollectiveMainloop,
    CollectiveEpilogue
>;
using Gemm = cutlass::gemm::device::GemmUniversalAdapter<GemmKernel>;

// Force the device kernel symbol into the cubin without needing a host main.
auto* _anchor = &cutlass::device_kernel<GemmKernel>;


// ===== COMPILED SASS (sm_90a) =====

	.target	sm_90a

	.elftype	@"ET_EXEC"


//--------------------- .note.nv.tkinfo           --------------------------
	.section	.note.nv.tkinfo,"",@"SHT_NOTE"
	.sectionflags	@"SHF_NOTE_NV_TKINFO"
	.tkinfo
        /*0018*/ 	.word	0x00000002
        /*0030*/ 	.string	""
        /*0030*/ 	.string	"ptxas"
        /*0030*/ 	.string	"Cuda compilation tools, release 13.0, V13.0.88"
        /*0030*/ 	.string	"Build cuda_13.0.r13.0/compiler.36424714_0"
        /*0030*/ 	.string	"-arch sm_90a -m 64 "



//--------------------- .note.nv.cuinfo           --------------------------
	.section	.note.nv.cuinfo,"",@"SHT_NOTE"
	.sectionflags	@"SHF_NOTE_NV_CUINFO"
        /*0018*/ 	.short	0x0002
        /*001a*/ 	.short	0x005a
        /*001c*/ 	.short	0x0082
	.zero		2


//--------------------- .nv.info                  --------------------------
	.section	.nv.info,"",@"SHT_CUDA_INFO"
	.align	4


	//----- nvinfo : EIATTR_REGCOUNT
	.align		4
        /*0000*/ 	.byte	0x04, 0x2f
        /*0002*/ 	.short	(.L_15 - .L_14)
	.align		4
.L_14:
        /*0004*/ 	.word	index@(_ZN7cutlass13device_kernelINS_4gemm6kernel13GemmUniversalIN4cute5tupleIJiiiiEEENS1_10collective13CollectiveMmaINS1_34MainloopSm90TmaGmmaWarpSpecializedILi11ENS5_IJNS4_1CILi8EEENSA_ILi1EEESC_EEENS1_32KernelTmaWarpSpecializedPingpongEEENS5_IJNSA_ILi64EEENSA_ILi256EEESG_EEEaNS5_IJlSC_lEEEaSJ_NS4_8TiledMMAINS4_8MMA_AtomIJNS4_4SM904GMMA27MMA_64x256x32_S32S8S8_SS_TNEEEENS4_6LayoutINS5_IJSC_SC_SC_EEENS5_IJNSA_ILi0EEESS_SS_EEEEENS5_IJNS4_10UnderscoreESV_SV_EEEEENS4_13SM90_TMA_LOADENS4_14ComposedLayoutINS4_7SwizzleILi2ELi4ELi3EEENS4_18smem_ptr_flag_bitsILi8EEENSQ_INS5_IJSB_SG_EEENS5_IJSG_SC_EEEEEEEvNS4_8identityENS4_23SM90_TMA_LOAD_MULTICASTES17_vS18_EENS_8epilogue10collective6detail29Sm90TmaWarpSpecializedAdapterINS1C_15DefaultEpilogueIaSJ_SJ_NS1B_6thread17LinearCombinationIaLi1EiiLNS1G_9ScaleType4KindE0ELNS_15FloatRoundStyleE2EaEENS1_15EpilogueDefaultEEEEEvvEEEEvNT_6ParamsE)
        /*0008*/ 	.word	0x000000a8


	//----- nvinfo : EIATTR_FRAME_SIZE
	.align		4
.L_15:
        /*000c*/ 	.byte	0x04, 0x11
        /*000e*/ 	.short	(.L_17 - .L_16)
	.align		4
.L_16:
        /*0010*/ 	.word	index@(_ZN7cutlass13device_kernelINS_4gemm6kernel13GemmUniversalIN4cute5tupleIJiiiiEEENS1_10collective13CollectiveMmaINS1_34MainloopSm90TmaGmmaWarpSpecializedILi11ENS5_IJNS4_1CILi8EEENSA_ILi1EEESC_EEENS1_32KernelTmaWarpSpecializedPingpongEEENS5_IJNSA_ILi64EEENSA_ILi256EEESG_EEEaNS5_IJlSC_lEEEaSJ_NS4_8TiledMMAINS4_8MMA_AtomIJNS4_4SM904GMMA27MMA_64x256x32_S32S8S8_SS_TNEEEENS4_6LayoutINS5_IJSC_SC_SC_EEENS5_IJNSA_ILi0EEESS_SS_EEEEENS5_IJNS4_10UnderscoreESV_SV_EEEEENS4_13SM90_TMA_LOADENS4_14ComposedLayoutINS4_7SwizzleILi2ELi4ELi3EEENS4_18smem_ptr_flag_bitsILi8EEENSQ_INS5_IJSB_SG_EEENS5_IJSG_SC_EEEEEEEvNS4_8identityENS4_23SM90_TMA_LOAD_MULTICASTES17_vS18_EENS_8epilogue10collective6detail29Sm90TmaWarpSpecializedAdapterINS1C_15DefaultEpilogueIaSJ_SJ_NS1B_6thread17LinearCombinationIaLi1EiiLNS1G_9ScaleType4KindE0ELNS_15FloatRoundStyleE2EaEENS1_15EpilogueDefaultEEEEEvvEEEEvNT_6ParamsE)
        /*0014*/ 	.word	0x00000008


	//----- nvinfo : EIATTR_MIN_STACK_SIZE
	.align		4
.L_17:
        /*0018*/ 	.byte	0x04, 0x12
        /*001a*/ 	.short	(.L_19 - .L_18)
	.align		4
.L_18:
        /*001c*/ 	.word	index@(_ZN7cutlass13device_kernelINS_4gemm6kernel13GemmUniversalIN4cute5tupleIJiiiiEEENS1_10collective13CollectiveMmaINS1_34MainloopSm90TmaGmmaWarpSpecializedILi11ENS5_IJNS4_1CILi8EEENSA_ILi1EEESC_EEENS1_32KernelTmaWarpSpecializedPingpongEEENS5_IJNSA_ILi64EEENSA_ILi256EEESG_EEEaNS5_IJlSC_lEEEaSJ_NS4_8TiledMMAINS4_8MMA_AtomIJNS4_4SM904GMMA27MMA_64x256x32_S32S8S8_SS_TNEEEENS4_6LayoutINS5_IJSC_SC_SC_EEENS5_IJNSA_ILi0EEESS_SS_EEEEENS5_IJNS4_10UnderscoreESV_SV_EEEEENS4_13SM90_TMA_LOADENS4_14ComposedLayoutINS4_7SwizzleILi2ELi4ELi3EEENS4_18smem_ptr_flag_bitsILi8EEENSQ_INS5_IJSB_SG_EEENS5_IJSG_SC_EEEEEEEvNS4_8identityENS4_23SM90_TMA_LOAD_MULTICASTES17_vS18_EENS_8epilogue10collective6detail29Sm90TmaWarpSpecializedAdapterINS1C_15DefaultEpilogueIaSJ_SJ_NS1B_6thread17LinearCombinationIaLi1EiiLNS1G_9ScaleType4KindE0ELNS_15FloatRoundStyleE2EaEENS1_15EpilogueDefaultEEEEEvvEEEEvNT_6ParamsE)
        /*0020*/ 	.word	0x00000008
.L_19:


//--------------------- .nv.compat                --------------------------
	.section	.nv.compat,"",@"SHT_CUDA_COMPAT_INFO"
	.align	4
        /*0000*/ 	.byte	0x02, 0x09, 0x01, 0x00, 0x02, 0x02, 0x04, 0x00, 0x02, 0x05, 0x05, 0x00, 0x03, 0x07, 0x01, 0x01
        /*0010*/ 	.byte	0x02, 0x03, 0x01, 0x00, 0x02, 0x06, 0x01, 0x00, 0x04, 0x0b, 0x08, 0x00, 0x00, 0x00, 0x00, 0x00
        /*0020*/ 	.byte	0x00, 0x00, 0x00, 0x00


//--------------------- .nv.info._ZN7cutlass13device_kernelINS_4gemm6kernel13GemmUniversalIN4cute5tupleIJiiiiEEENS1_10collective13CollectiveMmaINS1_34MainloopSm90TmaGmmaWarpSpecializedILi11ENS5_IJNS4_1CILi8EEENSA_ILi1EEESC_EEENS1_32KernelTmaWarpSpecializedPingpongEEENS5_IJNSA_ILi64EEENSA_ILi256EEESG_EEEaNS5_IJlSC_lEEEaSJ_NS4_8TiledMMAINS4_8MMA_AtomIJNS4_4SM904GMMA27MMA_64x256x32_S32S8S8_SS_TNEEEENS4_6LayoutINS5_IJSC_SC_SC_EEENS5_IJNSA_ILi0EEESS_SS_EEEEENS5_IJNS4_10UnderscoreESV_SV_EEEEENS4_13SM90_TMA_LOADENS4_14ComposedLayoutINS4_7SwizzleILi2ELi4ELi3EEENS4_18smem_ptr_flag_bitsILi8EEENSQ_INS5_IJSB_SG_EEENS5_IJSG_SC_EEEEEEEvNS4_8identityENS4_23SM90_TMA_LOAD_MULTICASTES17_vS18_EENS_8epilogue10collective6detail29Sm90TmaWarpSpecializedAdapterINS1C_15DefaultEpilogueIaSJ_SJ_NS1B_6thread17LinearCombinationIaLi1EiiLNS1G_9ScaleType4KindE0ELNS_15FloatRoundStyleE2EaEENS1_15EpilogueDefaultEEEEEvvEEEEvNT_6ParamsE --------------------------
	.section	.nv.info._ZN7cutlass13device_kernelINS_4gemm6kernel13GemmUniversalIN4cute5tupleIJiiiiEEENS1_10collective13CollectiveMmaINS1_34MainloopSm90TmaGmmaWarpSpecializedILi11ENS5_IJNS4_1CILi8EEENSA_ILi1EEESC_EEENS1_32KernelTmaWarpSpecializedPingpongEEENS5_IJNSA_ILi64EEENSA_ILi256EEESG_EEEaNS5_IJlSC_lEEEaSJ_NS4_8TiledMMAINS4_8MMA_AtomIJNS4_4SM904GMMA27MMA_64x256x32_S32S8S8_SS_TNEEEENS4_6LayoutINS5_IJSC_SC_SC_EEENS5_IJNSA_ILi0EEESS_SS_EEEEENS5_IJNS4_10UnderscoreESV_SV_EEEEENS4_13SM90_TMA_LOADENS4_14ComposedLayoutINS4_7SwizzleILi2ELi4ELi3EEENS4_18smem_ptr_flag_bitsILi8EEENSQ_INS5_IJSB_SG_EEENS5_IJSG_SC_EEEEEEEvNS4_8identityENS4_23SM90_TMA_LOAD_MULTICASTES17_vS18_EENS_8epilogue10collective6detail29Sm90TmaWarpSpecializedAdapterINS1C_15DefaultEpilogueIaSJ_SJ_NS1B_6thread17LinearCombinationIaLi1EiiLNS1G_9ScaleType4KindE0ELNS_15FloatRoundStyleE2EaEENS1_15EpilogueDefaultEEEEEvvEEEEvNT_6ParamsE,"",@"SHT_CUDA_INFO"
	.sectionflags	@""
	.align	4


	//----- nvinfo : EIATTR_CUDA_API_VERSION
	.align		4
        /*0000*/ 	.byte	0x04, 0x37
        /*0002*/ 	.short	(.L_21 - .L_20)
.L_20:
        /*0004*/ 	.word	0x00000082


	//----- nvinfo : EIATTR_KPARAM_INFO
	.align		4
.L_21:
        /*0008*/ 	.byte	0x04, 0x17
        /*000a*/ 	.short	(.L_23 - .L_22)
.L_22:
        /*000c*/ 	.word	0x00000000
        /*0010*/ 	.short	0x0000
        /*0012*/ 	.short	0x0070
        /*0014*/ 	.byte	0x00, 0xf0, 0x01, 0x10


	//----- nvinfo : EIATTR_SPARSE_MMA_MASK
	.align		4
.L_23:
        /*0018*/ 	.byte	0x03, 0x50
        /*001a*/ 	.short	0x0000


	//----- nvinfo : EIATTR_MAXREG_COUNT
	.align		4
        /*001c*/ 	.byte	0x03, 0x1b
        /*001e*/ 	.short	0x00a8


	//----- nvinfo : EIATTR_NUM_BARRIERS
	.align		4
        /*0020*/ 	.byte	0x02, 0x4c
        /*0022*/ 	.byte	0x01
	.zero		1


	//----- nvinfo : EIATTR_EXTERNS
	.align		4
        /*0024*/ 	.byte	0x04, 0x0f
        /*0026*/ 	.short	(.L_25 - .L_24)


	//   ....[0]....
	.align		4
.L_24:
        /*0028*/ 	.word	index@(__assertfail)


	//----- nvinfo : EIATTR_ANNOTATIONS
	.align		4
.L_25:
        /*002c*/ 	.byte	0x04, 0x55
        /*002e*/ 	.short	(.L_27 - .L_26)


	//   ....[0]....
.L_26:
        /*0030*/ 	.word	0x00000001
        /*0034*/ 	.byte	0xc0, 0x0e, 0x00, 0x00, 0x01, 0x00, 0x00, 0x00, 0xb0, 0x84, 0x00, 0x00, 0x01, 0x00, 0x00, 0x00
        /*0044*/ 	.byte	0x40, 0x91, 0x00, 0x00


	//----- nvinfo : EIATTR_MERCURY_ISA_VERSION
	.align		4
.L_27:
        /*0048*/ 	.byte	0x03, 0x5f
        /*004a*/ 	.short	0x0101


	//----- nvinfo : EIATTR_INT_WARP_WIDE_INSTR_OFFSETS
	.align		4
        /*004c*/ 	.byte	0x04, 0x31
        /*004e*/ 	.short	(.L_29 - .L_28)


	//   ....[0]....
.L_28:
        /*0050*/ 	.word	0x00000660


	//   ....[1]....
        /*0054*/ 	.word	0x00000690


	//   ....[2]....
        /*0058*/ 	.word	0x00000700


	//   ....[3]....
        /*005c*/ 	.word	0x00000780


	//   ....[4]....
        /*0060*/ 	.word	0x000007f0


	//   ....[5]....
        /*0064*/ 	.word	0x00000810


	//   ....[6]....
        /*0068*/ 	.word	0x000008a0


	//   ....[7]....
        /*006c*/ 	.word	0x000008e0


	//   ....[8]....
        /*0070*/ 	.word	0x00001f30


	//----- nvinfo : EIATTR_COOP_GROUP_MASK_REGIDS
	.align		4
.L_29:
        /*0074*/ 	.byte	0x04, 0x29
        /*0076*/ 	.short	(.L_31 - .L_30)


	//   ....[0]....
.L_30:
        /*0078*/ 	.word	0xffffffff


	//   ....[1]....
        /*007c*/ 	.word	0xffffffff


	//   ....[2]....
        /*0080*/ 	.word	0xffffffff


	//   ....[3]....
        /*0084*/ 	.word	0xffffffff


	//   ....[4]....
        /*0088*/ 	.word	0xffffffff


	//   ....[5]....
        /*008c*/ 	.word	0xffffffff


	//   ....[6]....
        /*0090*/ 	.word	0xffffffff


	//----- nvinfo : EIATTR_COOP_GROUP_INSTR_OFFSETS
	.align		4
.L_31:
        /*0094*/ 	.byte	0x04, 0x28
        /*0096*/ 	.short	(.L_33 - .L_32)


	//   ....[0]....
.L_32:
        /*0098*/ 	.word	0x00000070


	//   ....[1]....
        /*009c*/ 	.word	0x00000080


	//   ....[2]....
        /*00a0*/ 	.word	0x00000140


	//   ....[3]....
        /*00a4*/ 	.word	0x00000420


	//   ....[4]....
        /*00a8*/ 	.word	0x00000460


	//   ....[5]....
        /*00ac*/ 	.word	0x00000830


	//   ....[6]....
        /*00b0*/ 	.word	0x00000a60


	//----- nvinfo : EIATTR_REG_RECONFIG
	.align		4
.L_33:
        /*00b4*/ 	.byte	0x01, 0x54
	.zero		2


	//----- nvinfo : EIATTR_SYSCALL_OFFSETS
	.align		4
        /*00b8*/ 	.byte	0x04, 0x46
        /*00ba*/ 	.short	(.L_35 - .L_34)


	//   ....[0]....
.L_34:
        /*00bc*/ 	.word	0x000018e0


	//----- nvinfo : EIATTR_MBARRIER_INSTR_OFFSETS
	.align		4
.L_35:
        /*00c0*/ 	.byte	0x04, 0x39
        /*00c2*/ 	.short	(.L_37 - .L_36)


	//   ....[0]....
.L_36:
        /*00c4*/ 	.word	0x000002a0
        /*00c8*/ 	.word	0x000000ff
        /*00cc*/ 	.word	0x00000000
        /*00d0*/ 	.short	0x0100
        /*00d2*/ 	.byte	0x08
	.zero		1


	//   ....[1]....
        /*00d4*/ 	.word	0x000002b0
        /*00d8*/ 	.word	0x000000ff
        /*00dc*/ 	.word	0x00000058
        /*00e0*/ 	.short	0x0100
        /*00e2*/ 	.byte	0x08
	.zero		1


	//   ....[2]....
        /*00e4*/ 	.word	0x000002c0
        /*00e8*/ 	.word	0x000000ff
        /*00ec*/ 	.word	0x00000008
        /*00f0*/ 	.short	0x0100
        /*00f2*/ 	.byte	0x08
	.zero		1


	//   ....[3]....
        /*00f4*/ 	.word	0x000002d0
        /*00f8*/ 	.word	0x000000ff
        /*00fc*/ 	.word	0x00000060
        /*0100*/ 	.short	0x0100
        /*0102*/ 	.byte	0x08
	.zero		1


	//   ....[4]....
        /*0104*/ 	.word	0x000002e0
        /*0108*/ 	.word	0x000000ff
        /*010c*/ 	.word	0x00000010
        /*0110*/ 	.short	0x0100
        /*0112*/ 	.byte	0x08
	.zero		1


	//   ....[5]....
        /*0114*/ 	.word	0x000002f0
        /*0118*/ 	.word	0x000000ff
        /*011c*/ 	.word	0x00000068
        /*0120*/ 	.short	0x0100
        /*0122*/ 	.byte	0x08
	.zero		1


	//   ....[6]....
        /*0124*/ 	.word	0x00000300
        /*0128*/ 	.word	0x000000ff
        /*012c*/ 	.word	0x00000018
        /*0130*/ 	.short	0x0100
        /*0132*/ 	.byte	0x08
	.zero		1


	//   ....[7]....
        /*0134*/ 	.word	0x00000310
        /*0138*/ 	.word	0x000000ff
        /*013c*/ 	.word	0x00000070
        /*0140*/ 	.short	0x0100
        /*0142*/ 	.byte	0x08
	.zero		1


	//   ....[8]....
        /*0144*/ 	.word	0x00000320
        /*0148*/ 	.word	0x000000ff
        /*014c*/ 	.word	0x00000020
        /*0150*/ 	.short	0x0100
        /*0152*/ 	.byte	0x08
	.zero		1


	//   ....[9]....
        /*0154*/ 	.word	0x00000330
        /*0158*/ 	.word	0x000000ff
        /*015c*/ 	.word	0x00000078
        /*0160*/ 	.short	0x0100
        /*0162*/ 	.byte	0x08
	.zero		1


	//   ....[10]....
        /*0164*/ 	.word	0x00000340
        /*0168*/ 	.word	0x000000ff
        /*016c*/ 	.word	0x00000028
        /*0170*/ 	.short	0x0100
        /*0172*/ 	.byte	0x08
	.zero		1


	//   ....[11]....
        /*0174*/ 	.word	0x00000350
        /*0178*/ 	.word	0x000000ff
        /*017c*/ 	.word	0x00000080
        /*0180*/ 	.short	0x0100
        /*0182*/ 	.byte	0x08
	.zero		1


	//   ....[12]....
        /*0184*/ 	.word	0x00000360
        /*0188*/ 	.word	0x000000ff
        /*018c*/ 	.word	0x00000030
        /*0190*/ 	.short	0x0100
        /*0192*/ 	.byte	0x08
	.zero		1


	//   ....[13]....
        /*0194*/ 	.word	0x00000370
        /*0198*/ 	.word	0x000000ff
        /*019c*/ 	.word	0x00000088
        /*01a0*/ 	.short	0x0100
        /*01a2*/ 	.byte	0x08
	.zero		1


	//   ....[14]....
        /*01a4*/ 	.word	0x00000380
        /*01a8*/ 	.word	0x000000ff
        /*01ac*/ 	.word	0x00000038
        /*01b0*/ 	.short	0x0100
        /*01b2*/ 	.byte	0x08
	.zero		1


	//   ....[15]....
        /*01b4*/ 	.word	0x00000390
        /*01b8*/ 	.word	0x000000ff
        /*01bc*/ 	.word	0x00000090
        /*01c0*/ 	.short	0x0100
        /*01c2*/ 	.byte	0x08
	.zero		1


	//   ....[16]....
        /*01c4*/ 	.word	0x000003a0
        /*01c8*/ 	.word	0x000000ff
        /*01cc*/ 	.word	0x00000040
        /*01d0*/ 	.short	0x0100
        /*01d2*/ 	.byte	0x08
	.zero		1


	//   ....[17]....
        /*01d4*/ 	.word	0x000003b0
        /*01d8*/ 	.word	0x000000ff
        /*01dc*/ 	.word	0x00000098
        /*01e0*/ 	.short	0x0100
        /*01e2*/ 	.byte	0x08
	.zero		1


	//   ....[18]....
        /*01e4*/ 	.word	0x000003c0
        /*01e8*/ 	.word	0x000000ff
        /*01ec*/ 	.word	0x00000048
        /*01f0*/ 	.short	0x0100
        /*01f2*/ 	.byte	0x08
	.zero		1


	//   ....[19]....
        /*01f4*/ 	.word	0x000003d0
        /*01f8*/ 	.word	0x000000ff
        /*01fc*/ 	.word	0x000000a0
        /*0200*/ 	.short	0x0100
        /*0202*/ 	.byte	0x08
	.zero		1


	//   ....[20]....
        /*0204*/ 	.word	0x000003e0
        /*0208*/ 	.word	0x000000ff
        /*020c*/ 	.word	0x00000050
        /*0210*/ 	.short	0x0100
        /*0212*/ 	.byte	0x08
	.zero		1


	//   ....[21]....
        /*0214*/ 	.word	0x000003f0
        /*0218*/ 	.word	0x000000ff
        /*021c*/ 	.word	0x000000a8
        /*0220*/ 	.short	0x0100
        /*0222*/ 	.byte	0x08
	.zero		1


	//   ....[22]....
        /*0224*/ 	.word	0x00000920
        /*0228*/ 	.word	0x000000ff
        /*022c*/ 	.word	0x000000e0
        /*0230*/ 	.short	0x0100
        /*0232*/ 	.byte	0x08
	.zero		1


	//   ....[23]....
        /*0234*/ 	.word	0x000009b0
        /*0238*/ 	.word	0x000000ff
        /*023c*/ 	.word	0x000000e8
        /*0240*/ 	.short	0x0100
        /*0242*/ 	.byte	0x08
	.zero		1


	//   ....[24]....
        /*0244*/ 	.word	0x000009e0
        /*0248*/ 	.word	0x000000ff
        /*024c*/ 	.word	0x000000c0
        /*0250*/ 	.short	0x0100
        /*0252*/ 	.byte	0x09
	.zero		1


	//   ....[25]....
        /*0254*/ 	.word	0x000009f0
        /*0258*/ 	.word	0x000000ff
        /*025c*/ 	.word	0x000000c8
        /*0260*/ 	.short	0x0100
        /*0262*/ 	.byte	0x09
	.zero		1


	//   ....[26]....
        /*0264*/ 	.word	0x00000a00
        /*0268*/ 	.word	0x000000ff
        /*026c*/ 	.word	0x000000d0
        /*0270*/ 	.short	0x0100
        /*0272*/ 	.byte	0x09
	.zero		1


	//   ....[27]....
        /*0274*/ 	.word	0x00000a10
        /*0278*/ 	.word	0x000000ff
        /*027c*/ 	.word	0x000000d8
        /*0280*/ 	.short	0x0100
        /*0282*/ 	.byte	0x09
	.zero		1


	//   ....[28]....
        /*0284*/ 	.word	0x000017c0
        /*0288*/ 	.word	0x0000009f
        /*028c*/ 	.word	0x00000000
        /*0290*/ 	.short	0x010a
        /*0292*/ 	.byte	0x2a
	.zero		1


	//   ....[29]....
        /*0294*/ 	.word	0x00001970
        /*0298*/ 	.word	0x00000003
        /*029c*/ 	.word	0x00000000
        /*02a0*/ 	.short	0x010a
        /*02a2*/ 	.byte	0x3f
	.zero		1


	//   ....[30]....
        /*02a4*/ 	.word	0x000019d0
        /*02a8*/ 	.word	0x00000003
        /*02ac*/ 	.word	0x00000000
        /*02b0*/ 	.short	0x010a
        /*02b2*/ 	.byte	0x3f
	.zero		1


	//   ....[31]....
        /*02b4*/ 	.word	0x00001c30
        /*02b8*/ 	.word	0x000000ff
        /*02bc*/ 	.word	0x00000000
        /*02c0*/ 	.short	0x010a
        /*02c2*/ 	.byte	0x04
	.zero		1


	//   ....[32]....
        /*02c4*/ 	.word	0x00001c70
        /*02c8*/ 	.word	0x000000ff
        /*02cc*/ 	.word	0x00000000
        /*02d0*/ 	.short	0x010a
        /*02d2*/ 	.byte	0x04
	.zero		1


	//   ....[33]....
        /*02d4*/ 	.word	0x00001dd0
        /*02d8*/ 	.word	0x00000004
        /*02dc*/ 	.word	0x00000000
        /*02e0*/ 	.short	0x0101
        /*02e2*/ 	.byte	0x3f
	.zero		1


	//   ....[34]....
        /*02e4*/ 	.word	0x00001ed0
        /*02e8*/ 	.word	0x000000a0
        /*02ec*/ 	.word	0x00000000
        /*02f0*/ 	.short	0x0101
        /*02f2*/ 	.byte	0x2d
	.zero		1


	//   ....[35]....
        /*02f4*/ 	.word	0x00001fd0
        /*02f8*/ 	.word	0x00000000
        /*02fc*/ 	.word	0x00000000
        /*0300*/ 	.short	0x0101
        /*0302*/ 	.byte	0x3f
	.zero		1


	//   ....[36]....
        /*0304*/ 	.word	0x00002090
        /*0308*/ 	.word	0x0000009f
        /*030c*/ 	.word	0x00000010
        /*0310*/ 	.short	0x010a
        /*0312*/ 	.byte	0x2a
	.zero		1


	//   ....[37]....
        /*0314*/ 	.word	0x000084d0
        /*0318*/ 	.word	0x000000a2
        /*031c*/ 	.word	0x00000000
        /*0320*/ 	.short	0x0101
        /*0322*/ 	.byte	0x2d
	.zero		1


	//   ....[38]....
        /*0324*/ 	.word	0x00008e90
        /*0328*/ 	.word	0x0000000c
        /*032c*/ 	.word	0x00000058
        /*0330*/ 	.short	0x010a
        /*0332*/ 	.byte	0x3f
	.zero		1


	//   ....[39]....
        /*0334*/ 	.word	0x00009250
        /*0338*/ 	.word	0x00000004
        /*033c*/ 	.word	0x000000e8
        /*0340*/ 	.short	0x0101
        /*0342*/ 	.byte	0x3f
	.zero		1


	//   ....[40]....
        /*0344*/ 	.word	0x000099e0
        /*0348*/ 	.word	0x00000007
        /*034c*/ 	.word	0x00000000
        /*0350*/ 	.short	0x010a
        /*0352*/ 	.byte	0x3f
	.zero		1


	//   ....[41]....
        /*0354*/ 	.word	0x00009a60
        /*0358*/ 	.word	0x00000009
        /*035c*/ 	.word	0x00000000
        /*0360*/ 	.short	0x010a
        /*0362*/ 	.byte	0x3f
	.zero		1


	//   ....[42]....
        /*0364*/ 	.word	0x00009af0
        /*0368*/ 	.word	0x00000006
        /*036c*/ 	.word	0x00000000
        /*0370*/ 	.short	0x010a
        /*0372*/ 	.byte	0x3f
	.zero		1


	//   ....[43]....
        /*0374*/ 	.word	0x00009b80
        /*0378*/ 	.word	0x00000009
        /*037c*/ 	.word	0x00000000
        /*0380*/ 	.short	0x010a
        /*0382*/ 	.byte	0x3f
	.zero		1


	//   ....[44]....
        /*0384*/ 	.word	0x00009c10
        /*0388*/ 	.word	0x00000006
        /*038c*/ 	.word	0x00000000
        /*0390*/ 	.short	0x010a
        /*0392*/ 	.byte	0x3f
	.zero		1


	//   ....[45]....
        /*0394*/ 	.word	0x00009ca0
        /*0398*/ 	.word	0x00000009
        /*039c*/ 	.word	0x00000000
        /*03a0*/ 	.short	0x010a
        /*03a2*/ 	.byte	0x3f
	.zero		1


	//   ....[46]....
        /*03a4*/ 	.word	0x00009d30
        /*03a8*/ 	.word	0x00000006
        /*03ac*/ 	.word	0x00000000
        /*03b0*/ 	.short	0x010a
        /*03b2*/ 	.byte	0x3f
	.zero		1


	//   ....[47]....
        /*03b4*/ 	.word	0x00009dc0
        /*03b8*/ 	.word	0x00000009
        /*03bc*/ 	.word	0x00000000
        /*03c0*/ 	.short	0x010a
        /*03c2*/ 	.byte	0x3f
	.zero		1


	//   ....[48]....
        /*03c4*/ 	.word	0x00009e50
        /*03c8*/ 	.word	0x00000006
        /*03cc*/ 	.word	0x00000000
        /*03d0*/ 	.short	0x010a
        /*03d2*/ 	.byte	0x3f
	.zero		1


	//   ....[49]....
        /*03d4*/ 	.word	0x00009ee0
        /*03d8*/ 	.word	0x00000009
        /*03dc*/ 	.word	0x00000000
        /*03e0*/ 	.short	0x010a
        /*03e2*/ 	.byte	0x3f
	.zero		1


	//   ....[50]....
        /*03e4*/ 	.word	0x00009f70
        /*03e8*/ 	.word	0x00000003
        /*03ec*/ 	.word	0x00000000
        /*03f0*/ 	.short	0x010a
        /*03f2*/ 	.byte	0x3f
	.zero		1


	//   ....[51]....
        /*03f4*/ 	.word	0x00009fd0
        /*03f8*/ 	.word	0x000000a1
        /*03fc*/ 	.word	0x00000000
        /*0400*/ 	.short	0x010a
        /*0402*/ 	.byte	0x3f
	.zero		1


	//   ....[52]....
        /*0404*/ 	.word	0x0000a020
        /*0408*/ 	.word	0x00000003
        /*040c*/ 	.word	0x00000000
        /*0410*/ 	.short	0x010a
        /*0412*/ 	.byte	0x3f
	.zero		1


	//   ....[53]....
        /*0414*/ 	.word	0x0000a080
        /*0418*/ 	.word	0x00000005
        /*041c*/ 	.word	0x00000000
        /*0420*/ 	.short	0x010a
        /*0422*/ 	.byte	0x3f
	.zero		1


	//   ....[54]....
        /*0424*/ 	.word	0x0000a0d0
        /*0428*/ 	.word	0x000000a1
        /*042c*/ 	.word	0x00000010
        /*0430*/ 	.short	0x010a
        /*0432*/ 	.byte	0x3f
	.zero		1


	//   ....[55]....
        /*0434*/ 	.word	0x0000a1a0
        /*0438*/ 	.word	0x0000000c
        /*043c*/ 	.word	0x00000058
        /*0440*/ 	.short	0x010a
        /*0442*/ 	.byte	0x3f
	.zero		1


	//   ....[56]....
        /*0444*/ 	.word	0x0000a270
        /*0448*/ 	.word	0x00000007
        /*044c*/ 	.word	0x00000000
        /*0450*/ 	.short	0x010a
        /*0452*/ 	.byte	0x3f
	.zero		1


	//   ....[57]....
        /*0454*/ 	.word	0x0000a2c0
        /*0458*/ 	.word	0x00000009
        /*045c*/ 	.word	0x00000000
        /*0460*/ 	.short	0x010a
        /*0462*/ 	.byte	0x3f
	.zero		1


	//   ....[58]....
        /*0464*/ 	.word	0x0000a310
        /*0468*/ 	.word	0x00000006
        /*046c*/ 	.word	0x00000000
        /*0470*/ 	.short	0x010a
        /*0472*/ 	.byte	0x3f
	.zero		1


	//   ....[59]....
        /*0474*/ 	.word	0x0000a360
        /*0478*/ 	.word	0x00000009
        /*047c*/ 	.word	0x00000000
        /*0480*/ 	.short	0x010a
        /*0482*/ 	.byte	0x3f
	.zero		1


	//   ....[60]....
        /*0484*/ 	.word	0x0000a3b0
        /*0488*/ 	.word	0x00000006
        /*048c*/ 	.word	0x00000000
        /*0490*/ 	.short	0x010a
        /*0492*/ 	.byte	0x3f
	.zero		1


	//   ....[61]....
        /*0494*/ 	.word	0x0000a400
        /*0498*/ 	.word	0x00000009
        /*049c*/ 	.word	0x00000000
        /*04a0*/ 	.short	0x010a
        /*04a2*/ 	.byte	0x3f
	.zero		1


	//   ....[62]....
        /*04a4*/ 	.word	0x0000a450
        /*04a8*/ 	.word	0x00000006
        /*04ac*/ 	.word	0x00000000
        /*04b0*/ 	.short	0x010a
        /*04b2*/ 	.byte	0x3f
	.zero		1


	//   ....[63]....
        /*04b4*/ 	.word	0x0000a4a0
        /*04b8*/ 	.word	0x00000009
        /*04bc*/ 	.word	0x00000000
        /*04c0*/ 	.short	0x010a
        /*04c2*/ 	.byte	0x3f
	.zero		1


	//   ....[64]....
        /*04c4*/ 	.word	0x0000a4f0
        /*04c8*/ 	.word	0x00000006
        /*04cc*/ 	.word	0x00000000
        /*04d0*/ 	.short	0x010a
        /*04d2*/ 	.byte	0x3f
	.zero		1


	//   ....[65]....
        /*04d4*/ 	.word	0x0000a540
        /*04d8*/ 	.word	0x00000009
        /*04dc*/ 	.word	0x00000000
        /*04e0*/ 	.short	0x010a
        /*04e2*/ 	.byte	0x3f
	.zero		1


	//----- nvinfo : EIATTR_NUM_MBARRIERS
	.align		4
.L_37:
        /*04e4*/ 	.byte	0x03, 0x38
        /*04e6*/ 	.short	0x001c


	//----- nvinfo : EIATTR_EXIT_INSTR_OFFSETS
	.align		4
        /*04e8*/ 	.byte	0x04, 0x1c
        /*04ea*/ 	.short	(.L_39 - .L_38)


	//   ....[0]....
.L_38:
        /*04ec*/ 	.word	0x00001500


	//   ....[1]....
        /*04f0*/ 	.word	0x00001560


	//   ....[2]....
        /*04f4*/ 	.word	0x00008b60


	//   ....[3]....
        /*04f8*/ 	.word	0x00008b90


	//   ....[4]....
        /*04fc*/ 	.word	0x00009fc0


	//----- nvinfo : EIATTR_MAX_THREADS
	.align		4
.L_39:
        /*0500*/ 	.byte	0x04, 0x05
        /*0502*/ 	.short	(.L_41 - .L_40)
.L_40:
        /*0504*/ 	.word	0x00000180
        /*0508*/ 	.word	0x00000001
        /*050c*/ 	.word	0x00000001


	//----- nvinfo : EIATTR_CRS_STACK_SIZE
	.align		4
.L_41:
        /*0510*/ 	.byte	0x04, 0x1e
        /*0512*/ 	.short	(.L_43 - .L_42)
.L_42:
        /*0514*/ 	.word	0x00000000


	//----- nvinfo : EIATTR_CBANK_PARAM_SIZE
	.align		4
.L_43:
        /*0518*/ 	.byte	0x03, 0x19
        /*051a*/ 	.short	0x0470


	//----- nvinfo : EIATTR_PARAM_CBANK
	.align		4
        /*051c*/ 	.byte	0x04, 0x0a
        /*051e*/ 	.short	(.L_45 - .L_44)
	.align		4
.L_44:
        /*0520*/ 	.word	index@(.nv.constant0._ZN7cutlass13device_kernelINS_4gemm6kernel13GemmUniversalIN4cute5tupleIJiiiiEEENS1_10collective13CollectiveMmaINS1_34MainloopSm90TmaGmmaWarpSpecializedILi11ENS5_IJNS4_1CILi8EEENSA_ILi1EEESC_EEENS1_32KernelTmaWarpSpecializedPingpongEEENS5_IJNSA_ILi64EEENSA_ILi256EEESG_EEEaNS5_IJlSC_lEEEaSJ_NS4_8TiledMMAINS4_8MMA_AtomIJNS4_4SM904GMMA27MMA_64x256x32_S32S8S8_SS_TNEEEENS4_6LayoutINS5_IJSC_SC_SC_EEENS5_IJNSA_ILi0EEESS_SS_EEEEENS5_IJNS4_10UnderscoreESV_SV_EEEEENS4_13SM90_TMA_LOADENS4_14ComposedLayoutINS4_7SwizzleILi2ELi4ELi3EEENS4_18smem_ptr_flag_bitsILi8EEENSQ_INS5_IJSB_SG_EEENS5_IJSG_SC_EEEEEEEvNS4_8identityENS4_23SM90_TMA_LOAD_MULTICASTES17_vS18_EENS_8epilogue10collective6detail29Sm90TmaWarpSpecializedAdapterINS1C_15DefaultEpilogueIaSJ_SJ_NS1B_6thread17LinearCombinationIaLi1EiiLNS1G_9ScaleType4KindE0ELNS_15FloatRoundStyleE2EaEENS1_15EpilogueDefaultEEEEEvvEEEEvNT_6ParamsE)
        /*0524*/ 	.short	0x0210
        /*0526*/ 	.short	0x0470


	//----- nvinfo : EIATTR_SW_WAR
	.align		4
.L_45:
        /*0528*/ 	.byte	0x04, 0x36
        /*052a*/ 	.short	(.L_47 - .L_46)
.L_46:
        /*052c*/ 	.word	0x00000008
.L_47:


//--------------------- .nv.callgraph             --------------------------
	.section	.nv.callgraph,"",@"SHT_CUDA_CALLGRAPH"
	.align	4
	.sectionentsize	8
	.align		4
        /*0000*/ 	.word	0x00000000
	.align		4
        /*0004*/ 	.word	0xffffffff
	.align		4
        /*0008*/ 	.word	index@(_ZN7cutlass13device_kernelINS_4gemm6kernel13GemmUniversalIN4cute5tupleIJiiiiEEENS1_10collective13CollectiveMmaINS1_34MainloopSm90TmaGmmaWarpSpecializedILi11ENS5_IJNS4_1CILi8EEENSA_ILi1EEESC_EEENS1_32KernelTmaWarpSpecializedPingpongEEENS5_IJNSA_ILi64EEENSA_ILi256EEESG_EEEaNS5_IJlSC_lEEEaSJ_NS4_8TiledMMAINS4_8MMA_AtomIJNS4_4SM904GMMA27MMA_64x256x32_S32S8S8_SS_TNEEEENS4_6LayoutINS5_IJSC_SC_SC_EEENS5_IJNSA_ILi0EEESS_SS_EEEEENS5_IJNS4_10UnderscoreESV_SV_EEEEENS4_13SM90_TMA_LOADENS4_14ComposedLayoutINS4_7SwizzleILi2ELi4ELi3EEENS4_18smem_ptr_flag_bitsILi8EEENSQ_INS5_IJSB_SG_EEENS5_IJSG_SC_EEEEEEEvNS4_8identityENS4_23SM90_TMA_LOAD_MULTICASTES17_vS18_EENS_8epilogue10collective6detail29Sm90TmaWarpSpecializedAdapterINS1C_15DefaultEpilogueIaSJ_SJ_NS1B_6thread17LinearCombinationIaLi1EiiLNS1G_9ScaleType4KindE0ELNS_15FloatRoundStyleE2EaEENS1_15EpilogueDefaultEEEEEvvEEEEvNT_6ParamsE)
	.align		4
        /*000c*/ 	.word	index@(__assertfail)
	.align		4
        /*0010*/ 	.word	0x00000000
	.align		4
        /*0014*/ 	.word	0xfffffffe
	.align		4
        /*0018*/ 	.word	0x00000000
	.align		4
        /*001c*/ 	.word	0xfffffffd
	.align		4
        /*0020*/ 	.word	0x00000000
	.align		4
        /*0024*/ 	.word	0xfffffffc


//--------------------- .nv.constant4             --------------------------
	.section	.nv.constant4,"a",@progbits
	.align	8
	.align		8
.nv.constant4:
        /*0000*/ 	.dword	__assertfail
	.align		8
        /*0008*/ 	.dword	__unnamed_1
	.align		8
        /*0010*/ 	.dword	_ZN40_INTERNAL_c706b881_4_k_cu_37e9b7aa_307174cuda3std3__45__cpo5beginE
	.align		8
        /*0018*/ 	.dword	_ZN40_INTERNAL_c706b881_4_k_cu_37e9b7aa_307174cuda3std3__45__cpo3endE
	.align		8
        /*0020*/ 	.dword	_ZN40_INTERNAL_c706b881_4_k_cu_37e9b7aa_307174cuda3std3__45__cpo6cbeginE
	.align		8
        /*0028*/ 	.dword	_ZN40_INTERNAL_c706b881_4_k_cu_37e9b7aa_307174cuda3std3__45__cpo4cendE
	.align		8
        /*0030*/ 	.dword	_ZN40_INTERNAL_c706b881_4_k_cu_37e9b7aa_307174cuda3std3__442_GLOBAL__N__c706b881_4_k_cu_37e9b7aa_307176ignoreE
	.align		8
        /*0038*/ 	.dword	_ZN40_INTERNAL_c706b881_4_k_cu_37e9b7aa_307174cuda3std3__419piecewise_constructE
	.align		8
        /*0040*/ 	.dword	_ZN40_INTERNAL_c706b881_4_k_cu_37e9b7aa_307174cuda3std3__48in_placeE
	.align		8
        /*0048*/ 	.dword	_ZN40_INTERNAL_c706b881_4_k_cu_37e9b7aa_307174cuda3std6ranges3__45__cpo4swapE
	.align		8
        /*0050*/ 	.dword	_ZN40_INTERNAL_c706b881_4_k_cu_37e9b7aa_307174cuda3std6ranges3__45__cpo9iter_moveE
	.align		8
        /*0058*/ 	.dword	_ZN40_INTERNAL_c706b881_4_k_cu_37e9b7aa_307174cute7productE
	.align		8
        /*0060*/ 	.dword	_ZN40_INTERNAL_c706b881_4_k_cu_37e9b7aa_307174cute1_E
	.align		8
        /*0068*/ 	.dword	$str$22
	.align		8
        /*0070*/ 	.dword	$str$23


//--------------------- .text._ZN7cutlass13device_kernelINS_4gemm6kernel13GemmUniversalIN4cute5tupleIJiiiiEEENS1_10collective13CollectiveMmaINS1_34MainloopSm90TmaGmmaWarpSpecializedILi11ENS5_IJNS4_1CILi8EEENSA_ILi1EEESC_EEENS1_32KernelTmaWarpSpecializedPingpongEEENS5_IJNSA_ILi64EEENSA_ILi256EEESG_EEEaNS5_IJlSC_lEEEaSJ_NS4_8TiledMMAINS4_8MMA_AtomIJNS4_4SM904GMMA27MMA_64x256x32_S32S8S8_SS_TNEEEENS4_6LayoutINS5_IJSC_SC_SC_EEENS5_IJNSA_ILi0EEESS_SS_EEEEENS5_IJNS4_10UnderscoreESV_SV_EEEEENS4_13SM90_TMA_LOADENS4_14ComposedLayoutINS4_7SwizzleILi2ELi4ELi3EEENS4_18smem_ptr_flag_bitsILi8EEENSQ_INS5_IJSB_SG_EEENS5_IJSG_SC_EEEEEEEvNS4_8identityENS4_23SM90_TMA_LOAD_MULTICASTES17_vS18_EENS_8epilogue10collective6detail29Sm90TmaWarpSpecializedAdapterINS1C_15DefaultEpilogueIaSJ_SJ_NS1B_6thread17LinearCombinationIaLi1EiiLNS1G_9ScaleType4KindE0ELNS_15FloatRoundStyleE2EaEENS1_15EpilogueDefaultEEEEEvvEEEEvNT_6ParamsE --------------------------
	.section	.text._ZN7cutlass13device_kernelINS_4gemm6kernel13GemmUniversalIN4cute5tupleIJiiiiEEENS1_10collective13CollectiveMmaINS1_34MainloopSm90TmaGmmaWarpSpecializedILi11ENS5_IJNS4_1CILi8EEENSA_ILi1EEESC_EEENS1_32KernelTmaWarpSpecializedPingpongEEENS5_IJNSA_ILi64EEENSA_ILi256EEESG_EEEaNS5_IJlSC_lEEEaSJ_NS4_8TiledMMAINS4_8MMA_AtomIJNS4_4SM904GMMA27MMA_64x256x32_S32S8S8_SS_TNEEEENS4_6LayoutINS5_IJSC_SC_SC_EEENS5_IJNSA_ILi0EEESS_SS_EEEEENS5_IJNS4_10UnderscoreESV_SV_EEEEENS4_13SM90_TMA_LOADENS4_14ComposedLayoutINS4_7SwizzleILi2ELi4ELi3EEENS4_18smem_ptr_flag_bitsILi8EEENSQ_INS5_IJSB_SG_EEENS5_IJSG_SC_EEEEEEEvNS4_8identityENS4_23SM90_TMA_LOAD_MULTICASTES17_vS18_EENS_8epilogue10collective6detail29Sm90TmaWarpSpecializedAdapterINS1C_15DefaultEpilogueIaSJ_SJ_NS1B_6thread17LinearCombinationIaLi1EiiLNS1G_9ScaleType4KindE0ELNS_15FloatRoundStyleE2EaEENS1_15EpilogueDefaultEEEEEvvEEEEvNT_6ParamsE,"ax",@progbits
	.align	128
.text._ZN7cutlass13device_kernelINS_4gemm6kernel13GemmUniversalIN4cute5tupleIJiiiiEEENS1_10collective13CollectiveMmaINS1_34MainloopSm90TmaGmmaWarpSpecializedILi11ENS5_IJNS4_1CILi8EEENSA_ILi1EEESC_EEENS1_32KernelTmaWarpSpecializedPingpongEEENS5_IJNSA_ILi64EEENSA_ILi256EEESG_EEEaNS5_IJlSC_lEEEaSJ_NS4_8TiledMMAINS4_8MMA_AtomIJNS4_4SM904GMMA27MMA_64x256x32_S32S8S8_SS_TNEEEENS4_6LayoutINS5_IJSC_SC_SC_EEENS5_IJNSA_ILi0EEESS_SS_EEEEENS5_IJNS4_10UnderscoreESV_SV_EEEEENS4_13SM90_TMA_LOADENS4_14ComposedLayoutINS4_7SwizzleILi2ELi4ELi3EEENS4_18smem_ptr_flag_bitsILi8EEENSQ_INS5_IJSB_SG_EEENS5_IJSG_SC_EEEEEEEvNS4_8identityENS4_23SM90_TMA_LOAD_MULTICASTES17_vS18_EENS_8epilogue10collective6detail29Sm90TmaWarpSpecializedAdapterINS1C_15DefaultEpilogueIaSJ_SJ_NS1B_6thread17LinearCombinationIaLi1EiiLNS1G_9ScaleType4KindE0ELNS_15FloatRoundStyleE2EaEENS1_15EpilogueDefaultEEEEEvvEEEEvNT_6ParamsE:
        .type           _ZN7cutlass13device_kernelINS_4gemm6kernel13GemmUniversalIN4cute5tupleIJiiiiEEENS1_10collective13CollectiveMmaINS1_34MainloopSm90TmaGmmaWarpSpecializedILi11ENS5_IJNS4_1CILi8EEENSA_ILi1EEESC_EEENS1_32KernelTmaWarpSpecializedPingpongEEENS5_IJNSA_ILi64EEENSA_ILi256EEESG_EEEaNS5_IJlSC_lEEEaSJ_NS4_8TiledMMAINS4_8MMA_AtomIJNS4_4SM904GMMA27MMA_64x256x32_S32S8S8_SS_TNEEEENS4_6LayoutINS5_IJSC_SC_SC_EEENS5_IJNSA_ILi0EEESS_SS_EEEEENS5_IJNS4_10UnderscoreESV_SV_EEEEENS4_13SM90_TMA_LOADENS4_14ComposedLayoutINS4_7SwizzleILi2ELi4ELi3EEENS4_18smem_ptr_flag_bitsILi8EEENSQ_INS5_IJSB_SG_EEENS5_IJSG_SC_EEEEEEEvNS4_8identityENS4_23SM90_TMA_LOAD_MULTICASTES17_vS18_EENS_8epilogue10collective6detail29Sm90TmaWarpSpecializedAdapterINS1C_15DefaultEpilogueIaSJ_SJ_NS1B_6thread17LinearCombinationIaLi1EiiLNS1G_9ScaleType4KindE0ELNS_15FloatRoundStyleE2EaEENS1_15EpilogueDefaultEEEEEvvEEEEvNT_6ParamsE,@function
        .size           _ZN7cutlass13device_kernelINS_4gemm6kernel13GemmUniversalIN4cute5tupleIJiiiiEEENS1_10collective13CollectiveMmaINS1_34MainloopSm90TmaGmmaWarpSpecializedILi11ENS5_IJNS4_1CILi8EEENSA_ILi1EEESC_EEENS1_32KernelTmaWarpSpecializedPingpongEEENS5_IJNSA_ILi64EEENSA_ILi256EEESG_EEEaNS5_IJlSC_lEEEaSJ_NS4_8TiledMMAINS4_8MMA_AtomIJNS4_4SM904GMMA27MMA_64x256x32_S32S8S8_SS_TNEEEENS4_6LayoutINS5_IJSC_SC_SC_EEENS5_IJNSA_ILi0EEESS_SS_EEEEENS5_IJNS4_10UnderscoreESV_SV_EEEEENS4_13SM90_TMA_LOADENS4_14ComposedLayoutINS4_7SwizzleILi2ELi4ELi3EEENS4_18smem_ptr_flag_bitsILi8EEENSQ_INS5_IJSB_SG_EEENS5_IJSG_SC_EEEEEEEvNS4_8identityENS4_23SM90_TMA_LOAD_MULTICASTES17_vS18_EENS_8epilogue10collective6detail29Sm90TmaWarpSpecializedAdapterINS1C_15DefaultEpilogueIaSJ_SJ_NS1B_6thread17LinearCombinationIaLi1EiiLNS1G_9ScaleType4KindE0ELNS_15FloatRoundStyleE2EaEENS1_15EpilogueDefaultEEEEEvvEEEEvNT_6ParamsE,(.L_x_348 - _ZN7cutlass13device_kernelINS_4gemm6kernel13GemmUniversalIN4cute5tupleIJiiiiEEENS1_10collective13CollectiveMmaINS1_34MainloopSm90TmaGmmaWarpSpecializedILi11ENS5_IJNS4_1CILi8EEENSA_ILi1EEESC_EEENS1_32KernelTmaWarpSpecializedPingpongEEENS5_IJNSA_ILi64EEENSA_ILi256EEESG_EEEaNS5_IJlSC_lEEEaSJ_NS4_8TiledMMAINS4_8MMA_AtomIJNS4_4SM904GMMA27MMA_64x256x32_S32S8S8_SS_TNEEEENS4_6LayoutINS5_IJSC_SC_SC_EEENS5_IJNSA_ILi0EEESS_SS_EEEEENS5_IJNS4_10UnderscoreESV_SV_EEEEENS4_13SM90_TMA_LOADENS4_14ComposedLayoutINS4_7SwizzleILi2ELi4ELi3EEENS4_18smem_ptr_flag_bitsILi8EEENSQ_INS5_IJSB_SG_EEENS5_IJSG_SC_EEEEEEEvNS4_8identityENS4_23SM90_TMA_LOAD_MULTICASTES17_vS18_EENS_8epilogue10collective6detail29Sm90TmaWarpSpecializedAdapterINS1C_15DefaultEpilogueIaSJ_SJ_NS1B_6thread17LinearCombinationIaLi1EiiLNS1G_9ScaleType4KindE0ELNS_15FloatRoundStyleE2EaEENS1_15EpilogueDefaultEEEEEvvEEEEvNT_6ParamsE)
        .other          _ZN7cutlass13device_kernelINS_4gemm6kernel13GemmUniversalIN4cute5tupleIJiiiiEEENS1_10collective13CollectiveMmaINS1_34MainloopSm90TmaGmmaWarpSpecializedILi11ENS5_IJNS4_1CILi8EEENSA_ILi1EEESC_EEENS1_32KernelTmaWarpSpecializedPingpongEEENS5_IJNSA_ILi64EEENSA_ILi256EEESG_EEEaNS5_IJlSC_lEEEaSJ_NS4_8TiledMMAINS4_8MMA_AtomIJNS4_4SM904GMMA27MMA_64x256x32_S32S8S8_SS_TNEEEENS4_6LayoutINS5_IJSC_SC_SC_EEENS5_IJNSA_ILi0EEESS_SS_EEEEENS5_IJNS4_10UnderscoreESV_SV_EEEEENS4_13SM90_TMA_LOADENS4_14ComposedLayoutINS4_7SwizzleILi2ELi4ELi3EEENS4_18smem_ptr_flag_bitsILi8EEENSQ_INS5_IJSB_SG_EEENS5_IJSG_SC_EEEEEEEvNS4_8identityENS4_23SM90_TMA_LOAD_MULTICASTES17_vS18_EENS_8epilogue10collective6detail29Sm90TmaWarpSpecializedAdapterINS1C_15DefaultEpilogueIaSJ_SJ_NS1B_6thread17LinearCombinationIaLi1EiiLNS1G_9ScaleType4KindE0ELNS_15FloatRoundStyleE2EaEENS1_15EpilogueDefaultEEEEEvvEEEEvNT_6ParamsE,@"STO_CUDA_ENTRY STV_DEFAULT"
_ZN7cutlass13device_kernelINS_4gemm6kernel13GemmUniversalIN4cute5tupleIJiiiiEEENS1_10collective13CollectiveMmaINS1_34MainloopSm90TmaGmmaWarpSpecializedILi11ENS5_IJNS4_1CILi8EEENSA_ILi1EEESC_EEENS1_32KernelTmaWarpSpecializedPingpongEEENS5_IJNSA_ILi64EEENSA_ILi256EEESG_EEEaNS5_IJlSC_lEEEaSJ_NS4_8TiledMMAINS4_8MMA_AtomIJNS4_4SM904GMMA27MMA_64x256x32_S32S8S8_SS_TNEEEENS4_6LayoutINS5_IJSC_SC_SC_EEENS5_IJNSA_ILi0EEESS_SS_EEEEENS5_IJNS4_10UnderscoreESV_SV_EEEEENS4_13SM90_TMA_LOADENS4_14ComposedLayoutINS4_7SwizzleILi2ELi4ELi3EEENS4_18smem_ptr_flag_bitsILi8EEENSQ_INS5_IJSB_SG_EEENS5_IJSG_SC_EEEEEEEvNS4_8identityENS4_23SM90_TMA_LOAD_MULTICASTES17_vS18_EENS_8epilogue10collective6detail29Sm90TmaWarpSpecializedAdapterINS1C_15DefaultEpilogueIaSJ_SJ_NS1B_6thread17LinearCombinationIaLi1EiiLNS1G_9ScaleType4KindE0ELNS_15FloatRoundStyleE2EaEENS1_15EpilogueDefaultEEEEEvvEEEEvNT_6ParamsE:
[----:B------:R-:W0:Y:S02]  /*0000*/  LDC R1, c[0x0][0x28] ;  /* 0x00000a00ff017b82 */ /* 0x000e240000000800 */
[----:B0-----:R-:W-:Y:S01]  /*0010*/  VIADD R1, R1, 0xfffffff8 ;  /* 0xfffffff801017836 */ /* 0x001fe20000000000 */
[----:B------:R-:W0:Y:S01]  /*0020*/  S2R R4, SR_TID.X ;  /* 0x0000000000047919 */ /* 0x000e220000002100 */
[----:B------:R-:W-:Y:S01]  /*0030*/  ELECT P0, URZ, PT ;  /* 0x00000000003f782f */ /* 0x000fe20003800000 */
[----:B------:R-:W-:Y:S01]  /*0040*/  BSSY B0, `(.L_x_0) ;  /* 0x000000f000007945 */ /* 0x000fe20003800000 */
[--C-:B0-----:R-:W-:Y:S02]  /*0050*/  SHF.R.U32.HI R2, RZ, 0x5, R4.reuse ;  /* 0x00000005ff027819 */ /* 0x101fe40000011604 */
[----:B------:R-:W-:-:S03]  /*0060*/  SHF.R.U32.HI R7, RZ, 0x7, R4 ;  /* 0x00000007ff077819 */ /* 0x000fc60000011604 */
[----:B------:R-:W0:Y:S04]  /*0070*/  SHFL.IDX PT, R5, R2, RZ, 0x1f ;  /* 0x00001fff02057589 */ /* 0x000e2800000e0000 */
[----:B------:R1:W2:Y:S01]  /*0080*/  SHFL.IDX PT, R10, R7, RZ, 0x1f ;  /* 0x00001fff070a7589 */ /* 0x0002a200000e0000 */
[----:B0-----:R-:W-:-:S13]  /*0090*/  ISETP.NE.OR P0, PT, R5, RZ, !P0 ;  /* 0x000000ff0500720c */ /* 0x001fda0004705670 */
[----:B-12---:R-:W-:Y:S05]  /*00a0*/  @P0 BRA `(.L_x_1) ;  /* 0x0000000000200947 */ /* 0x006fea0003800000 */
[----:B------:R-:W-:Y:S02]  /*00b0*/  ULDC.64 UR4, c[0x0][0x198] ;  /* 0x0000660000047ab9 */ /* 0x000fe40000000a00 */
[----:B------:R-:W-:Y:S02]  /*00c0*/  UIADD3 UR6, UP0, UR4, 0xf0, URZ ;  /* 0x000000f004067890 */ /* 0x000fe4000ff1e03f */
[----:B------:R-:W-:Y:S02]  /*00d0*/  UIADD3 UR4, UP1, UR4, 0x1f0, URZ ;  /* 0x000001f004047890 */ /* 0x000fe4000ff3e03f */
[----:B------:R-:W-:Y:S02]  /*00e0*/  UIADD3.X UR7, URZ, UR5, URZ, UP0, !UPT ;  /* 0x000000053f077290 */ /* 0x000fe400087fe43f */
[----:B------:R-:W-:-:S07]  /*00f0*/  UIADD3.X UR5, URZ, UR5, URZ, UP1, !UPT ;  /* 0x000000053f057290 */ /* 0x000fce0008ffe43f */
[----:B------:R0:W-:Y:S02]  /*0100*/  UTMACCTL.PF [UR6] ;  /* 0x00000000060079b9 */ /* 0x0001e40008040000 */
[----:B------:R0:W-:Y:S02]  /*0110*/  UTMACCTL.PF [UR4] ;  /* 0x00000000040079b9 */ /* 0x0001e40008040000 */
[----:B0-----:R-:W-:Y:S01]  /*0120*/  NOP ;  /* 0x0000000000007918 */ /* 0x001fe20000000000 */
.L_x_1:
[----:B------:R-:W-:Y:S05]  /*0130*/  BSYNC B0 ;  /* 0x0000000000007941 */ /* 0x000fea0003800000 */
.L_x_0:
[----:B------:R-:W0:Y:S01]  /*0140*/  SHFL.IDX PT, R8, R2, RZ, 0x1f ;  /* 0x00001fff02087589 */ /* 0x000e2200000e0000 */
[----:B------:R-:W-:-:S04]  /*0150*/  SHF.R.S32.HI R3, RZ, 0x1f, R4 ;  /* 0x0000001fff037819 */ /* 0x000fc80000011404 */
[----:B------:R-:W-:-:S04]  /*0160*/  LEA.HI R3, R3, R4, RZ, 0x7 ;  /* 0x0000000403037211 */ /* 0x000fc800078f38ff */
[----:B------:R-:W-:-:S05]  /*0170*/  LOP3.LUT R3, R3, 0xffffff80, RZ, 0xc0, !PT ;  /* 0xffffff8003037812 */ /* 0x000fca00078ec0ff */
[----:B------:R-:W-:Y:S01]  /*0180*/  IMAD.IADD R3, R4, 0x1, -R3 ;  /* 0x0000000104037824 */ /* 0x000fe200078e0a03 */
[----:B0-----:R-:W-:-:S13]  /*0190*/  ISETP.NE.AND P0, PT, R8, RZ, PT ;  /* 0x000000ff0800720c */ /* 0x001fda0003f05270 */
[----:B------:R-:W-:Y:S05]  /*01a0*/  @P0 BRA `(.L_x_2) ;  /* 0x00000000009c0947 */ /* 0x000fea0003800000 */
[----:B------:R-:W-:Y:S01]  /*01b0*/  ELECT P0, URZ, PT ;  /* 0x00000000003f782f */ /* 0x000fe20003800000 */
[----:B------:R-:W-:-:S12]  /*01c0*/  BSSY B0, `(.L_x_2) ;  /* 0x0000025000007945 */ /* 0x000fd80003800000 */
[----:B------:R-:W-:Y:S05]  /*01d0*/  @!P0 BRA `(.L_x_3) ;  /* 0x00000000008c8947 */ /* 0x000fea0003800000 */
[----:B------:R-:W0:Y:S01]  /*01e0*/  S2UR UR8, SR_CgaCtaId ;  /* 0x00000000000879c3 */ /* 0x000e220000008800 */
[----:B------:R-:W-:Y:S01]  /*01f0*/  UMOV UR4, 0x400 ;  /* 0x0000040000047882 */ /* 0x000fe20000000000 */
[----:B------:R-:W-:Y:S01]  /*0200*/  UMOV UR5, 0x1 ;  /* 0x0000000100057882 */ /* 0x000fe20000000000 */
[----:B------:R-:W-:Y:S02]  /*0210*/  UMOV UR6, 0x8 ;  /* 0x0000000800067882 */ /* 0x000fe40000000000 */
[----:B------:R-:W-:-:S04]  /*0220*/  UIADD3 UR6, -UR6, 0x100000, URZ ;  /* 0x0010000006067890 */ /* 0x000fc8000fffe13f */
[----:B------:R-:W-:Y:S02]  /*0230*/  USHF.L.U32 UR7, UR6, 0xb, URZ ;  /* 0x0000000b06077899 */ /* 0x000fe4000800063f */
[----:B------:R-:W-:Y:S02]  /*0240*/  USHF.L.U32 UR6, UR6, 0x1, URZ ;  /* 0x0000000106067899 */ /* 0x000fe4000800063f */
[----:B0-----:R-:W-:Y:S02]  /*0250*/  ULEA UR8, UR8, UR4, 0x18 ;  /* 0x0000000408087291 */ /* 0x001fe4000f8ec03f */
[----:B------:R-:W-:-:S04]  /*0260*/  UIADD3 UR4, -UR5, 0x100000, URZ ;  /* 0x0010000005047890 */ /* 0x000fc8000fffe13f */
[----:B------:R-:W-:Y:S02]  /*0270*/  USHF.L.U32 UR5, UR4, 0xb, URZ ;  /* 0x0000000b04057899 */ /* 0x000fe4000800063f */
[----:B------:R-:W-:Y:S01]  /*0280*/  USHF.L.U32 UR4, UR4, 0x1, URZ ;  /* 0x0000000104047899 */ /* 0x000fe2000800063f */
[----:B------:R-:W0:Y:S11]  /*0290*/  FENCE.VIEW.ASYNC.S ;  /* 0x00000000000073c6 */ /* 0x000e360000000000 */
[----:B0-----:R0:W1:Y:S01]  /*02a0*/  SYNCS.EXCH.64 URZ, [UR8], UR4 ;  /* 0x00000004083f75b2 */ /* 0x0010620008000100 */
[----:B------:R0:W2:Y:S01]  /*02b0*/  SYNCS.EXCH.64 URZ, [UR8+0x58], UR6 ;  /* 0x00005806083f75b2 */ /* 0x0000a20008000100 */
[----:B------:R0:W3:Y:S01]  /*02c0*/  SYNCS.EXCH.64 URZ, [UR8+0x8], UR4 ;  /* 0x00000804083f75b2 */ /* 0x0000e20008000100 */
[----:B------:R0:W4:Y:S01]  /*02d0*/  SYNCS.EXCH.64 URZ, [UR8+0x60], UR6 ;  /* 0x00006006083f75b2 */ /* 0x0001220008000100 */
[----:B------:R0:W0:Y:S01]  /*02e0*/  SYNCS.EXCH.64 URZ, [UR8+0x10], UR4 ;  /* 0x00001004083f75b2 */ /* 0x0000220008000100 */
        /* <DEDUP_REMOVED lines=17> */
[----:B------:R-:W-:Y:S01]  /*0400*/  NOP ;  /* 0x0000000000007918 */ /* 0x000fe20000000000 */
.L_x_3:
[----:B0-----:R-:W-:Y:S05]  /*0410*/  BSYNC B0 ;  /* 0x0000000000007941 */ /* 0x001fea0003800000 */
.L_x_2:
[----:B------:R-:W0:Y:S01]  /*0420*/  SHFL.IDX PT, R15, R2, RZ, 0x1f ;  /* 0x00001fff020f7589 */ /* 0x000e2200000e0000 */
[----:B------:R-:W-:Y:S01]  /*0430*/  SHF.R.S32.HI R0, RZ, 0x1f, R3 ;  /* 0x0000001fff007819 */ /* 0x000fe20000011403 */
[----:B------:R-:W5:Y:S01]  /*0440*/  S2UR UR12, SR_CTAID.X ;  /* 0x00000000000c79c3 */ /* 0x000f620000002500 */
[----:B------:R-:W-:Y:S01]  /*0450*/  SHF.R.S32.HI R11, RZ, 0x1f, R8 ;  /* 0x0000001fff0b7819 */ /* 0x000fe20000011408 */
[----:B------:R5:W1:Y:S01]  /*0460*/  SHFL.IDX PT, R13, R2, RZ, 0x1f ;  /* 0x00001fff020d7589 */ /* 0x000a6200000e0000 */
[----:B------:R-:W-:Y:S02]  /*0470*/  LEA.HI R6, R0, R3, RZ, 0x3 ;  /* 0x0000000300067211 */ /* 0x000fe400078f18ff */
[----:B------:R-:W-:Y:S02]  /*0480*/  ELECT P0, URZ, PT ;  /* 0x00000000003f782f */ /* 0x000fe40003800000 */
[----:B------:R-:W-:Y:S02]  /*0490*/  LEA.HI R11, R11, R8, RZ, 0x2 ;  /* 0x000000080b0b7211 */ /* 0x000fe400078f10ff */
[----:B------:R-:W-:-:S02]  /*04a0*/  ELECT P1, URZ, PT ;  /* 0x00000000003f782f */ /* 0x000fc40003820000 */
[--C-:B------:R-:W-:Y:S01]  /*04b0*/  SHF.R.S32.HI R9, RZ, 0x3, R6.reuse ;  /* 0x00000003ff097819 */ /* 0x100fe20000011406 */
[----:B------:R-:W2:Y:S01]  /*04c0*/  LDC R14, c[0x0][0x140] ;  /* 0x00005000ff0e7b82 */ /* 0x000ea20000000800 */
[----:B------:R-:W-:Y:S01]  /*04d0*/  SHF.R.S32.HI R12, RZ, 0x1f, R6 ;  /* 0x0000001fff0c7819 */ /* 0x000fe20000011406 */
[----:B------:R-:W-:Y:S01]  /*04e0*/  ULDC UR4, c[0x0][0x150] ;  /* 0x0000540000047ab9 */ /* 0x000fe20000000800 */
[----:B------:R-:W3:Y:S01]  /*04f0*/  S2R R6, SR_CTAID.Y ;  /* 0x0000000000067919 */ /* 0x000ee20000002600 */
[----:B------:R-:W-:Y:S01]  /*0500*/  LOP3.LUT R11, R11, 0x3ffffffc, RZ, 0xc0, !PT ;  /* 0x3ffffffc0b0b7812 */ /* 0x000fe200078ec0ff */
[----:B------:R-:W-:Y:S01]  /*0510*/  UMOV UR11, 0x80 ;  /* 0x00000080000b7882 */ /* 0x000fe20000000000 */
[----:B------:R-:W-:Y:S01]  /*0520*/  LEA.HI R12, R12, R9, RZ, 0x2 ;  /* 0x000000090c0c7211 */ /* 0x000fe200078f10ff */
[----:B------:R-:W-:Y:S01]  /*0530*/  NOP ;  /* 0x0000000000007918 */ /* 0x000fe20000000000 */
[----:B------:R-:W4:Y:S01]  /*0540*/  LDC R25, c[0x0][0x148] ;  /* 0x00005200ff197b82 */ /* 0x000f220000000800 */
[----:B------:R-:W-:Y:S01]  /*0550*/  IMAD.IADD R11, R8, 0x1, -R11 ;  /* 0x00000001080b7824 */ /* 0x000fe200078e0a0b */
[----:B------:R-:W-:Y:S01]  /*0560*/  LOP3.LUT R12, R12, 0xfffffffc, RZ, 0xc0, !PT ;  /* 0xfffffffc0c0c7812 */ /* 0x000fe200078ec0ff */
[----:B------:R-:W-:Y:S01]  /*0570*/  NOP ;  /* 0x0000000000007918 */ /* 0x000fe20000000000 */
[C---:B------:R-:W-:Y:S01]  /*0580*/  VIADD R35, R10.reuse, 0xffffffff ;  /* 0xffffffff0a237836 */ /* 0x040fe20000000000 */
[----:B------:R-:W-:Y:S01]  /*0590*/  ISETP.NE.AND P4, PT, R10, RZ, PT ;  /* 0x000000ff0a00720c */ /* 0x000fe20003f85270 */
[----:B------:R-:W-:Y:S01]  /*05a0*/  IMAD.MOV.U32 R154, RZ, RZ, 0x1 ;  /* 0x00000001ff9a7424 */ /* 0x000fe200078e00ff */
[----:B0-----:R-:W-:Y:S01]  /*05b0*/  ISETP.NE.OR P0, PT, R15, RZ, !P0 ;  /* 0x000000ff0f00720c */ /* 0x001fe20004705670 */
[----:B------:R-:W-:Y:S01]  /*05c0*/  IMAD.IADD R12, R9, 0x1, -R12 ;  /* 0x00000001090c7824 */ /* 0x000fe200078e0a0c */
[----:B-----5:R-:W-:-:S02]  /*05d0*/  I2FP.F32.U32 R2, UR12 ;  /* 0x0000000c00027c45 */ /* 0x020fc40008201000 */
[----:B-1----:R-:W-:Y:S01]  /*05e0*/  ISETP.NE.OR P1, PT, R13, RZ, !P1 ;  /* 0x000000ff0d00720c */ /* 0x002fe20004f25670 */
[----:B------:R-:W-:Y:S01]  /*05f0*/  IMAD R11, R11, 0x4, R12 ;  /* 0x000000040b0b7824 */ /* 0x000fe200078e020c */
[----:B------:R-:W0:Y:S01]  /*0600*/  LDC R13, c[0x0][0x144] ;  /* 0x00005100ff0d7b82 */ /* 0x000e220000000800 */
[----:B------:R-:W-:Y:S01]  /*0610*/  FMUL R9, R2, UR4 ;  /* 0x0000000402097c20 */ /* 0x000fe20008400000 */
[----:B------:R-:W-:Y:S01]  /*0620*/  ULDC UR4, c[0x0][0x154] ;  /* 0x0000550000047ab9 */ /* 0x000fe20000000800 */
[C---:B------:R-:W-:Y:S01]  /*0630*/  IMAD.SHL.U32 R8, R11.reuse, 0x4, RZ ;  /* 0x000000040b087824 */ /* 0x040fe200078e00ff */
[----:B--2---:R-:W-:Y:S02]  /*0640*/  ISETP.EQ.U32.AND P2, PT, R14, 0x1, PT ;  /* 0x000000010e00780c */ /* 0x004fe40003f42070 */
[----:B------:R-:W-:Y:S01]  /*0650*/  SHF.R.S32.HI R2, RZ, 0x1f, R5 ;  /* 0x0000001fff027819 */ /* 0x000fe20000011405 */
[----:B------:R-:W-:Y:S01]  /*0660*/  VOTEU.ALL UP0, P0 ;  /* 0x00000000003f7886 */ /* 0x000fe20000000000 */
[----:B------:R-:W1:Y:S01]  /*0670*/  F2I.U32.TRUNC.NTZ R9, R9 ;  /* 0x0000000900097305 */ /* 0x000e62000020f000 */
[----:B------:R-:W-:-:S02]  /*0680*/  LOP3.LUT R155, R11, 0xc, R8, 0x78, !PT ;  /* 0x0000000c0b9b7812 */ /* 0x000fc400078e7808 */
[----:B------:R-:W-:Y:S01]  /*0690*/  VOTEU.ALL UP1, P1 ;  /* 0x00000000003f7886 */ /* 0x000fe20000820000 */
[----:B------:R-:W2:Y:S01]  /*06a0*/  @!UP0 S2UR UR7, SR_CgaCtaId ;  /* 0x00000000000789c3 */ /* 0x000ea20000008800 */
[----:B------:R-:W-:Y:S01]  /*06b0*/  SHF.R.S32.HI R8, RZ, 0x1f, R155 ;  /* 0x0000001fff087819 */ /* 0x000fe2000001149b */
[----:B------:R-:W-:Y:S01]  /*06c0*/  @!UP0 UMOV UR6, 0x400 ;  /* 0x0000040000068882 */ /* 0x000fe20000000000 */
[----:B---3--:R-:W-:Y:S01]  /*06d0*/  I2FP.F32.U32 R11, R6 ;  /* 0x00000006000b7245 */ /* 0x008fe20000201000 */
[----:B------:R-:W-:Y:S01]  /*06e0*/  @!UP1 UMOV UR9, 0x400 ;  /* 0x0000040000099882 */ /* 0x000fe20000000000 */
[----:B------:R-:W-:Y:S01]  /*06f0*/  LEA.HI R8, R8, R155, RZ, 0x3 ;  /* 0x0000009b08087211 */ /* 0x000fe200078f18ff */
[----:B------:R-:W-:Y:S01]  /*0700*/  VOTEU.ALL UP2, P1 ;  /* 0x00000000003f7886 */ /* 0x000fe20000840000 */
[----:B------:R-:W-:Y:S01]  /*0710*/  LEA.HI R2, R2, R5, RZ, 0x2 ;  /* 0x0000000502027211 */ /* 0x000fe200078f10ff */
[----:B------:R-:W3:Y:S01]  /*0720*/  @!UP1 S2UR UR10, SR_CgaCtaId ;  /* 0x00000000000a99c3 */ /* 0x000ee20000008800 */
[----:B------:R-:W-:Y:S01]  /*0730*/  FMUL R11, R11, UR4 ;  /* 0x000000040b0b7c20 */ /* 0x000fe20008400000 */
[----:B------:R-:W-:Y:S01]  /*0740*/  LOP3.LUT R12, R8, 0xfffffff8, RZ, 0xc0, !PT ;  /* 0xfffffff8080c7812 */ /* 0x000fe200078ec0ff */
[----:B-1----:R-:W-:Y:S01]  /*0750*/  IMAD.MOV R14, RZ, RZ, -R9 ;  /* 0x000000ffff0e7224 */ /* 0x002fe200078e0a09 */
[----:B------:R-:W-:Y:S01]  /*0760*/  LOP3.LUT R2, R2, 0xfffffffc, RZ, 0xc0, !PT ;  /* 0xfffffffc02027812 */ /* 0x000fe200078ec0ff */
[----:B------:R-:W-:Y:S01]  /*0770*/  UMOV UR4, 0x20 ;  /* 0x0000002000047882 */ /* 0x000fe20000000000 */
[----:B------:R-:W-:Y:S01]  /*0780*/  VOTEU.ALL UP3, P1 ;  /* 0x00000000003f7886 */ /* 0x000fe20000860000 */
[----:B------:R-:W1:Y:S01]  /*0790*/  F2I.U32.TRUNC.NTZ R11, R11 ;  /* 0x0000000b000b7305 */ /* 0x000e62000020f000 */
[----:B0-----:R-:W-:Y:S01]  /*07a0*/  IMAD R21, R13, R14, UR12 ;  /* 0x0000000c0d157e24 */ /* 0x001fe2000f8e020e */
[----:B------:R-:W-:-:S04]  /*07b0*/  @!UP0 UIADD3 UR4, -UR4, 0x100000, URZ ;  /* 0x0010000004048890 */ /* 0x000fc8000fffe13f */
[----:B------:R-:W-:Y:S02]  /*07c0*/  @!UP0 USHF.L.U32 UR5, UR4, 0xb, URZ ;  /* 0x0000000b04058899 */ /* 0x000fe4000800063f */
[----:B------:R-:W-:Y:S01]  /*07d0*/  @!UP0 USHF.L.U32 UR4, UR4, 0x1, URZ ;  /* 0x0000000104048899 */ /* 0x000fe2000800063f */
[----:B------:R-:W-:Y:S01]  /*07e0*/  IMAD.IADD R12, R155, 0x1, -R12 ;  /* 0x000000019b0c7824 */ /* 0x000fe200078e0a0c */
[----:B------:R-:W-:Y:S01]  /*07f0*/  VOTEU.ALL UP4, P1 ;  /* 0x00000000003f7886 */ /* 0x000fe20000880000 */
[----:B------:R-:W-:Y:S01]  /*0800*/  IMAD.IADD R5, R5, 0x1, -R2 ;  /* 0x0000000105057824 */ /* 0x000fe200078e0a02 */
[----:B------:R-:W-:Y:S01]  /*0810*/  VOTEU.ALL UP5, P1 ;  /* 0x00000000003f7886 */ /* 0x000fe200008a0000 */
[----:B------:R-:W-:Y:S01]  /*0820*/  ISETP.GE.U32.AND P6, PT, R35, 0x2, PT ;  /* 0x000000022300780c */ /* 0x000fe20003fc6070 */
[----:B------:R0:W0:Y:S01]  /*0830*/  SHFL.IDX PT, R14, R7, RZ, 0x1f ;  /* 0x00001fff070e7589 */ /* 0x00002200000e0000 */
[----:B------:R-:W-:Y:S01]  /*0840*/  ISETP.NE.AND P3, PT, R12, R21, PT ;  /* 0x000000150c00720c */ /* 0x000fe20003f65270 */
[----:B--2---:R-:W-:Y:S01]  /*0850*/  @!UP0 ULEA UR8, UR7, UR6, 0x18 ;  /* 0x0000000607088291 */ /* 0x004fe2000f8ec03f */
[----:B------:R-:W-:Y:S01]  /*0860*/  ISETP.NE.AND P1, PT, R5, 0x3, PT ;  /* 0x000000030500780c */ /* 0x000fe20003f25270 */
[----:B------:R-:W-:-:S04]  /*0870*/  @!UP1 UIADD3 UR6, -UR11, 0x100000, URZ ;  /* 0x001000000b069890 */ /* 0x000fc8000fffe13f */
[----:B------:R-:W-:Y:S02]  /*0880*/  @!UP1 USHF.L.U32 UR7, UR6, 0xb, URZ ;  /* 0x0000000b06079899 */ /* 0x000fe4000800063f */
[----:B------:R-:W-:Y:S01]  /*0890*/  @!UP1 USHF.L.U32 UR6, UR6, 0x1, URZ ;  /* 0x0000000106069899 */ /* 0x000fe2000800063f */
[----:B------:R-:W-:Y:S01]  /*08a0*/  VOTEU.ALL UP0, P0 ;  /* 0x00000000003f7886 */ /* 0x000fe20000000000 */
[----:B-1----:R-:W-:Y:S01]  /*08b0*/  IMAD.MOV R20, RZ, RZ, -R11 ;  /* 0x000000ffff147224 */ /* 0x002fe200078e0a0b */
[----:B------:R-:W-:Y:S01]  /*08c0*/  ISETP.EQ.OR P1, PT, R5, RZ, !P1 ;  /* 0x000000ff0500720c */ /* 0x000fe20004f22670 */
[----:B---3--:R-:W-:Y:S01]  /*08d0*/  @!UP1 ULEA UR9, UR10, UR9, 0x18 ;  /* 0x000000090a099291 */ /* 0x008fe2000f8ec03f */
[----:B------:R-:W-:Y:S01]  /*08e0*/  VOTEU.ALL UP1, P0 ;  /* 0x00000000003f7886 */ /* 0x000fe20000020000 */
[----:B----4-:R-:W-:Y:S01]  /*08f0*/  IMAD R9, R25, R20, R6 ;  /* 0x0000001419097224 */ /* 0x010fe200078e0206 */
[----:B------:R-:W-:Y:S01]  /*0900*/  LOP3.LUT P0, RZ, R3, 0x7, RZ, 0xc0, !PT ;  /* 0x0000000703ff7812 */ /* 0x000fe2000780c0ff */
[----:B------:R-:W1:Y:S02]  /*0910*/  FENCE.VIEW.ASYNC.S ;  /* 0x00000000000073c6 */ /* 0x000e640000000000 */
[----:B-1----:R1:W2:Y:S01]  /*0920*/  @!UP0 SYNCS.EXCH.64 URZ, [UR8+0xe0], UR4 ;  /* 0x0000e004083f85b2 */ /* 0x0022a20008000100 */
[----:B------:R-:W-:-:S02]  /*0930*/  @P3 SHF.R.S32.HI R8, RZ, 0x3, R8 ;  /* 0x00000003ff083819 */ /* 0x000fc40000011408 */
[----:B------:R-:W-:Y:S02]  /*0940*/  ISETP.LT.U32.AND P0, PT, R155, 0x8, !P0 ;  /* 0x000000089b00780c */ /* 0x000fe40004701070 */
[----:B------:R-:W-:Y:S02]  /*0950*/  @P3 ISETP.NE.AND P5, PT, R8, R9, PT ;  /* 0x000000090800320c */ /* 0x000fe40003fa5270 */
[----:B------:R-:W-:Y:S02]  /*0960*/  ISETP.EQ.AND P1, PT, R10, RZ, P1 ;  /* 0x000000ff0a00720c */ /* 0x000fe40000f22270 */
[----:B------:R-:W-:Y:S02]  /*0970*/  SEL R9, RZ, 0x1, !P0 ;  /* 0x00000001ff097807 */ /* 0x000fe40004000000 */
[----:B------:R-:W-:Y:S02]  /*0980*/  @P3 SEL R154, RZ, 0x1, P5 ;  /* 0x00000001ff9a3807 */ /* 0x000fe40002800000 */
[----:B------:R-:W-:-:S02]  /*0990*/  SEL R16, RZ, 0x1, !P1 ;  /* 0x00000001ff107807 */ /* 0x000fc40004800000 */
[----:B------:R-:W-:Y:S01]  /*09a0*/  LOP3.LUT R154, R154, R9, RZ, 0xc0, !PT ;  /* 0x000000099a9a7212 */ /* 0x000fe200078ec0ff */
[----:B------:R1:W3:Y:S01]  /*09b0*/  @!UP1 SYNCS.EXCH.64 URZ, [UR8+0xe8], UR4 ;  /* 0x0000e804083f95b2 */ /* 0x0002e20008000100 */
[----:B------:R-:W-:Y:S01]  /*09c0*/  NOP ;  /* 0x0000000000007918 */ /* 0x000fe20000000000 */
[----:B------:R-:W-:Y:S01]  /*09d0*/  SEL R16, R16, 0x2, P6 ;  /* 0x0000000210107807 */ /* 0x000fe20003000000 */
[----:B------:R1:W4:Y:S01]  /*09e0*/  @!UP2 SYNCS.EXCH.64 URZ, [UR9+0xc0], UR6 ;  /* 0x0000c006093fa5b2 */ /* 0x0003220008000100 */
[----:B------:R1:W0:Y:S01]  /*09f0*/  @!UP3 SYNCS.EXCH.64 URZ, [UR9+0xc8], UR6 ;  /* 0x0000c806093fb5b2 */ /* 0x0002220008000100 */
[----:B------:R1:W0:Y:S01]  /*0a00*/  @!UP4 SYNCS.EXCH.64 URZ, [UR9+0xd0], UR6 ;  /* 0x0000d006093fc5b2 */ /* 0x0002220008000100 */
[----:B------:R1:W0:Y:S01]  /*0a10*/  @!UP5 SYNCS.EXCH.64 URZ, [UR9+0xd8], UR6 ;  /* 0x0000d806093fd5b2 */ /* 0x0002220008000100 */
[----:B------:R-:W-:Y:S01]  /*0a20*/  NOP ;  /* 0x0000000000007918 */ /* 0x000fe20000000000 */
[----:B-12---:R-:W-:Y:S05]  /*0a30*/  @!P2 BRA `(.L_x_4) ;  /* 0x000000000008a947 */ /* 0x006fea0003800000 */
[----:B0--34-:R-:W-:Y:S01]  /*0a40*/  UCGABAR_ARV ;  /* 0x00000000000079c7 */ /* 0x019fe20008000000 */
[----:B------:R-:W-:Y:S05]  /*0a50*/  BRA `(.L_x_5) ;  /* 0x0000000000047947 */ /* 0x000fea0003800000 */
.L_x_4:
[----:B0--34-:R-:W-:Y:S01]  /*0a60*/  NOP ;  /* 0x0000000000007918 */ /* 0x019fe20000000000 */
.L_x_5:
[----:B------:R-:W-:Y:S01]  /*0a70*/  ULDC.64 UR4, c[0x0][0x598] ;  /* 0x0001660000047ab9 */ /* 0x000fe20000000a00 */
[----:B------:R-:W-:Y:S01]  /*0a80*/  ULDC.64 UR36, c[0x0][0x208] ;  /* 0x0000820000247ab9 */ /* 0x000fe20000000a00 */
[----:B------:R-:W-:-:S04]  /*0a90*/  ISETP.NE.U32.AND P0, PT, RZ, UR4, PT ;  /* 0x00000004ff007c0c */ /* 0x000fc8000bf05070 */
[----:B------:R-:W-:-:S13]  /*0aa0*/  ISETP.NE.AND.EX P0, PT, RZ, UR5, PT, P0 ;  /* 0x00000005ff007c0c */ /* 0x000fda000bf05300 */
[----:B------:R-:W-:Y:S05]  /*0ab0*/  @!P0 BRA `(.L_x_6) ;  /* 0x00000000001c8947 */ /* 0x000fea0003800000 */
[----:B------:R-:W0:Y:S02]  /*0ac0*/  LDC.64 R8, c[0x0][0x598] ;  /* 0x00016600ff087b82 */ /* 0x000e240000000a00 */
[----:B0-----:R-:W2:Y:S02]  /*0ad0*/  LDG.E.64 R8, desc[UR36][R8.64] ;  /* 0x0000002408087981 */ /* 0x001ea4000c1e1b00 */
[----:B--2---:R-:W-:-:S04]  /*0ae0*/  ISETP.NE.U32.AND P0, PT, R8, RZ, PT ;  /* 0x000000ff0800720c */ /* 0x004fc80003f05070 */
[----:B------:R-:W-:-:S13]  /*0af0*/  ISETP.NE.AND.EX P0, PT, R9, RZ, PT, P0 ;  /* 0x000000ff0900720c */ /* 0x000fda0003f05300 */
[----:B------:R-:W-:Y:S05]  /*0b00*/  @!P0 BRA `(.L_x_6) ;  /* 0x0000000000088947 */ /* 0x000fea0003800000 */
[----:B------:R0:W5:Y:S01]  /*0b10*/  LD.E R153, desc[UR36][R8.64] ;  /* 0x0000002408997980 */ /* 0x000162000c101900 */
[----:B------:R-:W-:Y:S05]  /*0b20*/  BRA `(.L_x_7) ;  /* 0x0000000000247947 */ /* 0x000fea0003800000 */
.L_x_6:
[----:B------:R-:W-:Y:S02]  /*0b30*/  ULDC.64 UR4, c[0x0][0x588] ;  /* 0x0001620000047ab9 */ /* 0x000fe40000000a00 */
[----:B------:R-:W-:-:S04]  /*0b40*/  ISETP.NE.U32.AND P0, PT, RZ, UR4, PT ;  /* 0x00000004ff007c0c */ /* 0x000fc8000bf05070 */
[----:B------:R-:W-:-:S13]  /*0b50*/  ISETP.NE.AND.EX P0, PT, RZ, UR5, PT, P0 ;  /* 0x00000005ff007c0c */ /* 0x000fda000bf05300 */
[----:B------:R-:W-:Y:S05]  /*0b60*/  @!P0 BRA `(.L_x_8) ;  /* 0x00000000000c8947 */ /* 0x000fea0003800000 */
[----:B------:R-:W0:Y:S02]  /*0b70*/  LDC.64 R8, c[0x0][0x588] ;  /* 0x00016200ff087b82 */ /* 0x000e240000000a00 */
[----:B0-----:R1:W5:Y:S01]  /*0b80*/  LDG.E R153, desc[UR36][R8.64] ;  /* 0x0000002408997981 */ /* 0x001362000c1e1900 */
[----:B------:R-:W-:Y:S05]  /*0b90*/  BRA `(.L_x_7) ;  /* 0x0000000000087947 */ /* 0x000fea0003800000 */
.L_x_8:
[----:B------:R-:W-:Y:S02]  /*0ba0*/  ULDC UR4, c[0x0][0x580] ;  /* 0x0001600000047ab9 */ /* 0x000fe40000000800 */
[----:B------:R-:W-:-:S07]  /*0bb0*/  IMAD.U32 R153, RZ, RZ, UR4 ;  /* 0x00000004ff997e24 */ /* 0x000fce000f8e00ff */
.L_x_7:
[----:B------:R-:W-:Y:S02]  /*0bc0*/  ULDC.64 UR4, c[0x0][0x5a0] ;  /* 0x0001680000047ab9 */ /* 0x000fe40000000a00 */
[----:B------:R-:W-:-:S04]  /*0bd0*/  ISETP.NE.U32.AND P0, PT, RZ, UR4, PT ;  /* 0x00000004ff007c0c */ /* 0x000fc8000bf05070 */
[----:B------:R-:W-:-:S13]  /*0be0*/  ISETP.NE.AND.EX P0, PT, RZ, UR5, PT, P0 ;  /* 0x00000005ff007c0c */ /* 0x000fda000bf05300 */
[----:B------:R-:W-:Y:S05]  /*0bf0*/  @!P0 BRA `(.L_x_9) ;  /* 0x00000000001c8947 */ /* 0x000fea0003800000 */
[----:B01----:R-:W0:Y:S02]  /*0c00*/  LDC.64 R8, c[0x0][0x5a0] ;  /* 0x00016800ff087b82 */ /* 0x003e240000000a00 */
[----:B0-----:R-:W2:Y:S02]  /*0c10*/  LDG.E.64 R8, desc[UR36][R8.64] ;  /* 0x0000002408087981 */ /* 0x001ea4000c1e1b00 */
[----:B--2---:R-:W-:-:S04]  /*0c20*/  ISETP.NE.U32.AND P0, PT, R8, RZ, PT ;  /* 0x000000ff0800720c */ /* 0x004fc80003f05070 */
[----:B------:R-:W-:-:S13]  /*0c30*/  ISETP.NE.AND.EX P0, PT, R9, RZ, PT, P0 ;  /* 0x000000ff0900720c */ /* 0x000fda0003f05300 */
[----:B------:R-:W-:Y:S05]  /*0c40*/  @!P0 BRA `(.L_x_9) ;  /* 0x0000000000088947 */ /* 0x000fea0003800000 */
[----:B------:R0:W5:Y:S01]  /*0c50*/  LD.E R152, desc[UR36][R8.64] ;  /* 0x0000002408987980 */ /* 0x000162000c101900 */
[----:B------:R-:W-:Y:S05]  /*0c60*/  BRA `(.L_x_10) ;  /* 0x0000000000247947 */ /* 0x000fea0003800000 */
.L_x_9:
[----:B------:R-:W-:Y:S02]  /*0c70*/  ULDC.64 UR4, c[0x0][0x590] ;  /* 0x0001640000047ab9 */ /* 0x000fe40000000a00 */
[----:B------:R-:W-:-:S04]  /*0c80*/  ISETP.NE.U32.AND P0, PT, RZ, UR4, PT ;  /* 0x00000004ff007c0c */ /* 0x000fc8000bf05070 */
[----:B------:R-:W-:-:S13]  /*0c90*/  ISETP.NE.AND.EX P0, PT, RZ, UR5, PT, P0 ;  /* 0x00000005ff007c0c */ /* 0x000fda000bf05300 */
[----:B------:R-:W-:Y:S05]  /*0ca0*/  @!P0 BRA `(.L_x_11) ;  /* 0x00000000000c8947 */ /* 0x000fea0003800000 */
[----:B01----:R-:W0:Y:S02]  /*0cb0*/  LDC.64 R8, c[0x0][0x590] ;  /* 0x00016400ff087b82 */ /* 0x003e240000000a00 */
[----:B0-----:R1:W5:Y:S01]  /*0cc0*/  LDG.E R152, desc[UR36][R8.64] ;  /* 0x0000002408987981 */ /* 0x001362000c1e1900 */
[----:B------:R-:W-:Y:S05]  /*0cd0*/  BRA `(.L_x_10) ;  /* 0x0000000000087947 */ /* 0x000fea0003800000 */
.L_x_11:
[----:B------:R-:W-:Y:S02]  /*0ce0*/  ULDC UR4, c[0x0][0x584] ;  /* 0x0001610000047ab9 */ /* 0x000fe40000000800 */
[----:B------:R-:W-:-:S07]  /*0cf0*/  IMAD.U32 R152, RZ, RZ, UR4 ;  /* 0x00000004ff987e24 */ /* 0x000fce000f8e00ff */
.L_x_10:
[----:B------:R-:W2:Y:S01]  /*0d00*/  LDC R2, c[0x0][0x65c] ;  /* 0x00019700ff027b82 */ /* 0x000ea20000000800 */
[----:B------:R-:W-:Y:S01]  /*0d10*/  ULDC UR6, c[0x0][0x28c] ;  /* 0x0000a30000067ab9 */ /* 0x000fe20000000800 */
[----:B------:R-:W-:Y:S01]  /*0d20*/  ISETP.NE.AND P0, PT, R10, 0x2, PT ;  /* 0x000000020a00780c */ /* 0x000fe20003f05270 */
[----:B------:R-:W-:Y:S01]  /*0d30*/  UIADD3 UR6, UR6, 0x3f, URZ ;  /* 0x0000003f06067890 */ /* 0x000fe2000fffe03f */
[----:B01----:R-:W-:Y:S01]  /*0d40*/  IMAD.U32 R8, RZ, RZ, UR12 ;  /* 0x0000000cff087e24 */ /* 0x003fe2000f8e00ff */
[----:B------:R-:W-:Y:S01]  /*0d50*/  UMOV UR39, URZ ;  /* 0x0000003f00277c82 */ /* 0x000fe20008000000 */
[----:B------:R-:W-:Y:S01]  /*0d60*/  IMAD.MOV.U32 R9, RZ, RZ, RZ ;  /* 0x000000ffff097224 */ /* 0x000fe200078e00ff */
[----:B------:R-:W-:Y:S01]  /*0d70*/  USHF.R.S32.HI UR7, URZ, 0x1f, UR6 ;  /* 0x0000001f3f077899 */ /* 0x000fe20008011406 */
[----:B------:R-:W-:Y:S01]  /*0d80*/  UMOV UR38, URZ ;  /* 0x0000003f00267c82 */ /* 0x000fe20008000000 */
[----:B------:R-:W-:Y:S02]  /*0d90*/  ULDC.64 UR8, c[0x0][0x650] ;  /* 0x0001940000087ab9 */ /* 0x000fe40000000a00 */
[----:B------:R-:W-:-:S04]  /*0da0*/  ULEA.HI UR7, UR7, UR6, URZ, 0x6 ;  /* 0x0000000607077291 */ /* 0x000fc8000f8f303f */
[----:B------:R-:W-:Y:S01]  /*0db0*/  USHF.R.S32.HI UR40, URZ, 0x6, UR7 ;  /* 0x000000063f287899 */ /* 0x000fe20008011407 */
[----:B--2---:R-:W-:-:S13]  /*0dc0*/  ISETP.NE.AND P1, PT, R2, 0x1, PT ;  /* 0x000000010200780c */ /* 0x004fda0003f25270 */
[----:B------:R-:W0:Y:S01]  /*0dd0*/  @P1 LDC R19, c[0x0][0x10] ;  /* 0x00000400ff131b82 */ /* 0x000e220000000800 */
[----:B------:R-:W-:Y:S02]  /*0de0*/  @P1 IMAD.MOV.U32 R7, RZ, RZ, RZ ;  /* 0x000000ffff071224 */ /* 0x000fe400078e00ff */
[----:B------:R-:W-:-:S05]  /*0df0*/  @P1 IMAD.MOV.U32 R17, RZ, RZ, RZ ;  /* 0x000000ffff111224 */ /* 0x000fca00078e00ff */
[----:B------:R-:W1:Y:S01]  /*0e00*/  @!P1 LDC R11, c[0x0][0xc] ;  /* 0x00000300ff0b9b82 */ /* 0x000e620000000800 */
[----:B------:R-:W-:Y:S01]  /*0e10*/  ULDC UR4, c[0x0][0xc] ;  /* 0x0000030000047ab9 */ /* 0x000fe20000000800 */
[----:B------:R-:W-:Y:S02]  /*0e20*/  ULDC UR5, c[0x0][0x10] ;  /* 0x0000040000057ab9 */ /* 0x000fe40000000800 */
[----:B------:R-:W-:-:S04]  /*0e30*/  UIMAD.WIDE.U32 UR4, UR4, UR5, URZ ;  /* 0x00000005040472a5 */ /* 0x000fc8000f8e003f */
[----:B------:R-:W2:Y:S01]  /*0e40*/  LDC R2, c[0x0][0x14] ;  /* 0x00000500ff027b82 */ /* 0x000ea20000000800 */
[----:B0-----:R-:W-:-:S04]  /*0e50*/  @P1 IMAD.WIDE.U32 R18, R19, UR12, R6 ;  /* 0x0000000c13121c25 */ /* 0x001fc8000f8e0006 */
[----:B------:R-:W-:Y:S02]  /*0e60*/  @P1 IMAD.IADD R17, R19, 0x1, R17 ;  /* 0x0000000113111824 */ /* 0x000fe400078e0211 */
[----:B-1----:R-:W-:-:S04]  /*0e70*/  @!P1 IMAD.WIDE.U32 R8, R6, R11, R8 ;  /* 0x0000000b06089225 */ /* 0x002fc800078e0008 */
[----:B------:R-:W-:Y:S02]  /*0e80*/  @!P1 IMAD.MOV.U32 R18, RZ, RZ, R8 ;  /* 0x000000ffff129224 */ /* 0x000fe400078e0008 */
[----:B------:R-:W-:Y:S02]  /*0e90*/  @!P1 IMAD.MOV.U32 R17, RZ, RZ, R9 ;  /* 0x000000ffff119224 */ /* 0x000fe400078e0009 */
[----:B--2---:R-:W-:-:S04]  /*0ea0*/  IMAD.WIDE.U32 R12, R2, UR4, RZ ;  /* 0x00000004020c7c25 */ /* 0x004fc8000f8e00ff */
[----:B------:R-:W-:Y:S01]  /*0eb0*/  IMAD R23, R2, UR5, RZ ;  /* 0x0000000502177c24 */ /* 0x000fe2000f8e02ff */
[----:B------:R0:W-:Y:S03]  /*0ec0*/  STL.64 [R1], R12 ;  /* 0x0000000c01007387 */ /* 0x0001e60000100a00 */
[----:B------:R-:W-:Y:S01]  /*0ed0*/  IMAD.IADD R23, R13, 0x1, R23 ;  /* 0x000000010d177824 */ /* 0x000fe200078e0217 */
[----:B------:R-:W-:Y:S06]  /*0ee0*/  @P0 BRA `(.L_x_12) ;  /* 0x0000000000200947 */ /* 0x000fec0003800000 */
[----:B------:R-:W-:Y:S01]  /*0ef0*/  UISETP.GE.U32.AND UP0, UPT, UR40, 0xb, UPT ;  /* 0x0000000b2800788c */ /* 0x000fe2000bf06070 */
[----:B------:R-:W-:Y:S01]  /*0f00*/  IADD3 R18, P0, R18, R12, RZ ;  /* 0x0000000c12127210 */ /* 0x000fe20007f1e0ff */
[----:B------:R-:W-:Y:S01]  /*0f10*/  UIMAD.WIDE.U32 UR4, UR40, -0x45d1745d, URZ ;  /* 0xba2e8ba3280478a5 */ /* 0x000fe2000f8e003f */
[----:B------:R-:W-:-:S03]  /*0f20*/  UMOV UR38, URZ ;  /* 0x0000003f00267c82 */ /* 0x000fc60008000000 */
[----:B------:R-:W-:Y:S01]  /*0f30*/  USHF.R.U32.HI UR4, URZ, 0x3, UR5 ;  /* 0x000000033f047899 */ /* 0x000fe20008011605 */
[----:B------:R-:W-:-:S03]  /*0f40*/  IMAD.X R17, R23, 0x1, R17, P0 ;  /* 0x0000000117117824 */ /* 0x000fc600000e0611 */
[----:B------:R-:W-:Y:S02]  /*0f50*/  UIMAD UR39, UR4, -0xb, UR40 ;  /* 0xfffffff5042778a4 */ /* 0x000fe4000f8e0228 */
[----:B------:R-:W-:-:S12]  /*0f60*/  @UP0 ULOP3.LUT UR38, UR4, 0x1, URZ, 0xc0, !UPT ;  /* 0x0000000104260892 */ /* 0x000fd8000f8ec03f */
.L_x_12:
[----:B------:R-:W-:Y:S01]  /*0f70*/  ISETP.GE.U32.AND P0, PT, R18, UR8, PT ;  /* 0x0000000812007c0c */ /* 0x000fe2000bf06070 */
[----:B------:R-:W-:Y:S01]  /*0f80*/  IMAD.MOV.U32 R19, RZ, RZ, -0x1 ;  /* 0xffffffffff137424 */ /* 0x000fe200078e00ff */
[----:B------:R-:W-:Y:S01]  /*0f90*/  PRMT R8, RZ, 0x7610, R8 ;  /* 0x00007610ff087816 */ /* 0x000fe20000000008 */
[----:B------:R-:W-:Y:S01]  /*0fa0*/  IMAD.MOV.U32 R22, RZ, RZ, -0x1 ;  /* 0xffffffffff167424 */ /* 0x000fe200078e00ff */
[----:B------:R-:W-:Y:S01]  /*0fb0*/  ISETP.GE.U32.AND.EX P0, PT, R17, UR9, PT, P0 ;  /* 0x0000000911007c0c */ /* 0x000fe2000bf06100 */
[----:B------:R-:W-:-:S12]  /*0fc0*/  IMAD.MOV.U32 R2, RZ, RZ, -0x1 ;  /* 0xffffffffff027424 */ /* 0x000fd800078e00ff */
[----:B------:R-:W-:Y:S05]  /*0fd0*/  @P0 BRA `(.L_x_13) ;  /* 0x00000004002c0947 */ /* 0x000fea0003800000 */
[----:B------:R-:W1:Y:S01]  /*0fe0*/  LDC.64 R26, c[0x0][0x628] ;  /* 0x00018a00ff1a7b82 */ /* 0x000e620000000a00 */
[----:B------:R-:W-:Y:S02]  /*0ff0*/  IMAD.MOV.U32 R8, RZ, RZ, R18 ;  /* 0x000000ffff087224 */ /* 0x000fe400078e0012 */
[----:B------:R-:W-:-:S05]  /*1000*/  IMAD.MOV.U32 R9, RZ, RZ, R17 ;  /* 0x000000ffff097224 */ /* 0x000fca00078e0011 */
[----:B------:R-:W2:Y:S08]  /*1010*/  LDC R2, c[0x0][0x630] ;  /* 0x00018c00ff027b82 */ /* 0x000eb00000000800 */
[----:B------:R-:W3:Y:S01]  /*1020*/  LDC.64 R28, c[0x0][0x620] ;  /* 0x00018800ff1c7b82 */ /* 0x000ee20000000a00 */
[----:B-1----:R-:W-:-:S04]  /*1030*/  ISETP.NE.U32.AND P0, PT, R26, RZ, PT ;  /* 0x000000ff1a00720c */ /* 0x002fc80003f05070 */
[----:B------:R-:W-:-:S13]  /*1040*/  ISETP.NE.AND.EX P0, PT, R27, RZ, PT, P0 ;  /* 0x000000ff1b00720c */ /* 0x000fda0003f05300 */
[----:B--23--:R-:W-:Y:S05]  /*1050*/  @!P0 BRA `(.L_x_14) ;  /* 0x0000000000288947 */ /* 0x00cfea0003800000 */
[----:B0-----:R-:W0:Y:S02]  /*1060*/  LDC R13, c[0x0][0x634] ;  /* 0x00018d00ff0d7b82 */ /* 0x001e240000000800 */
[----:B0-----:R-:W-:-:S05]  /*1070*/  IADD3 R13, P0, R18, R13, RZ ;  /* 0x0000000d120d7210 */ /* 0x001fca0007f1e0ff */
[----:B------:R-:W-:-:S04]  /*1080*/  IMAD.X R15, RZ, RZ, R17, P0 ;  /* 0x000000ffff0f7224 */ /* 0x000fc800000e0611 */
[----:B------:R-:W-:-:S04]  /*1090*/  IMAD.WIDE.U32 R8, R15, R26, RZ ;  /* 0x0000001a0f087225 */ /* 0x000fc800078e00ff */
[----:B------:R-:W-:-:S04]  /*10a0*/  IMAD.WIDE.U32 R10, P0, R13, R27, R8 ;  /* 0x0000001b0d0a7225 */ /* 0x000fc80007800008 */
[----:B------:R-:W-:-:S04]  /*10b0*/  IMAD.WIDE.U32 R8, R13, R26, RZ ;  /* 0x0000001a0d087225 */ /* 0x000fc800078e00ff */
[----:B------:R-:W-:Y:S01]  /*10c0*/  IMAD.X R13, RZ, RZ, RZ, P0 ;  /* 0x000000ffff0d7224 */ /* 0x000fe200000e06ff */
[----:B------:R-:W-:Y:S01]  /*10d0*/  IADD3 RZ, P0, R9, R10, RZ ;  /* 0x0000000a09ff7210 */ /* 0x000fe20007f1e0ff */
[----:B------:R-:W-:-:S04]  /*10e0*/  IMAD.MOV.U32 R12, RZ, RZ, R11 ;  /* 0x000000ffff0c7224 */ /* 0x000fc800078e000b */
[----:B------:R-:W-:-:S08]  /*10f0*/  IMAD.WIDE.U32.X R8, R15, R27, R12, P0 ;  /* 0x0000001b0f087225 */ /* 0x000fd000000e040c */
.L_x_14:
[----:B------:R-:W1:Y:S01]  /*1100*/  LDC.64 R32, c[0x0][0x640] ;  /* 0x00019000ff207b82 */ /* 0x000e620000000a00 */
[-C--:B------:R-:W-:Y:S01]  /*1110*/  SHF.R.U64 R30, R8, R2.reuse, R9 ;  /* 0x00000002081e7219 */ /* 0x080fe20000001209 */
[----:B------:R-:W-:Y:S01]  /*1120*/  IMAD.MOV.U32 R19, RZ, RZ, R17 ;  /* 0x000000ffff137224 */ /* 0x000fe200078e0011 */
[----:B------:R-:W-:Y:S01]  /*1130*/  SHF.R.U32.HI R2, RZ, R2, R9 ;  /* 0x00000002ff027219 */ /* 0x000fe20000011609 */
[----:B------:R-:W-:Y:S01]  /*1140*/  IMAD.MOV.U32 R26, RZ, RZ, 0x1 ;  /* 0x00000001ff1a7424 */ /* 0x000fe200078e00ff */
[----:B------:R-:W-:-:S03]  /*1150*/  IADD3 R11, P0, RZ, -R30, RZ ;  /* 0x8000001eff0b7210 */ /* 0x000fc60007f1e0ff */
[----:B------:R-:W2:Y:S02]  /*1160*/  LDC R10, c[0x0][0x618] ;  /* 0x00018600ff0a7b82 */ /* 0x000ea40000000800 */
[----:B------:R-:W-:-:S04]  /*1170*/  IMAD.X R9, RZ, RZ, ~R2, P0 ;  /* 0x000000ffff097224 */ /* 0x000fc800000e0e02 */
[-C--:B------:R-:W-:Y:S02]  /*1180*/  IMAD R2, R9, R28.reuse, RZ ;  /* 0x0000001c09027224 */ /* 0x080fe400078e02ff */
[----:B0-----:R-:W0:Y:S01]  /*1190*/  LDC R13, c[0x0][0x608] ;  /* 0x00018200ff0d7b82 */ /* 0x001e220000000800 */
[----:B------:R-:W-:-:S04]  /*11a0*/  IMAD.WIDE.U32 R8, R11, R28, R18 ;  /* 0x0000001c0b087225 */ /* 0x000fc800078e0012 */
[----:B------:R-:W-:Y:S02]  /*11b0*/  IMAD R11, R11, R29, R2 ;  /* 0x0000001d0b0b7224 */ /* 0x000fe400078e0202 */
[----:B------:R-:W-:Y:S01]  /*11c0*/  IMAD.MOV.U32 R2, RZ, RZ, -0x1 ;  /* 0xffffffffff027424 */ /* 0x000fe200078e00ff */
[----:B------:R-:W3:Y:S01]  /*11d0*/  LDC R31, c[0x0][0x658] ;  /* 0x00019600ff1f7b82 */ /* 0x000ee20000000800 */
[----:B------:R-:W-:Y:S01]  /*11e0*/  IMAD.IADD R9, R9, 0x1, R11 ;  /* 0x0000000109097824 */ /* 0x000fe200078e020b */
[----:B-1----:R-:W-:-:S04]  /*11f0*/  ISETP.NE.U32.AND P0, PT, R32, RZ, PT ;  /* 0x000000ff2000720c */ /* 0x002fc80003f05070 */
[----:B------:R-:W-:Y:S02]  /*1200*/  ISETP.NE.AND.EX P0, PT, R33, RZ, PT, P0 ;  /* 0x000000ff2100720c */ /* 0x000fe40003f05300 */
[----:B------:R-:W1:Y:S01]  /*1210*/  LDC R29, c[0x0][0x600] ;  /* 0x00018000ff1d7b82 */ /* 0x000e620000000800 */
[-CC-:B--2---:R-:W-:Y:S02]  /*1220*/  SHF.R.U64 R27, R8, R10.reuse, R9.reuse ;  /* 0x0000000a081b7219 */ /* 0x184fe40000001209 */
[----:B------:R-:W-:-:S05]  /*1230*/  SHF.R.U32.HI R8, RZ, R10, R9 ;  /* 0x0000000aff087219 */ /* 0x000fca0000011609 */
[----:B------:R-:W2:Y:S01]  /*1240*/  LDC R22, c[0x0][0x648] ;  /* 0x00019200ff167b82 */ /* 0x000ea20000000800 */
[-CC-:B0-----:R-:W-:Y:S02]  /*1250*/  SHF.R.U64 R34, R27, R13.reuse, R8.reuse ;  /* 0x0000000d1b227219 */ /* 0x181fe40000001208 */
[----:B------:R-:W-:-:S05]  /*1260*/  SHF.R.U32.HI R8, RZ, R13, R8 ;  /* 0x0000000dff087219 */ /* 0x000fca0000011608 */
[----:B------:R-:W0:Y:S01]  /*1270*/  LDC R24, c[0x0][0x638] ;  /* 0x00018e00ff187b82 */ /* 0x000e220000000800 */
[-CC-:B---3--:R-:W-:Y:S02]  /*1280*/  SHF.R.U64 R36, R34, R31.reuse, R8.reuse ;  /* 0x0000001f22247219 */ /* 0x188fe40000001208 */
[-C--:B------:R-:W-:Y:S02]  /*1290*/  SHF.L.U32 R2, R2, R31.reuse, RZ ;  /* 0x0000001f02027219 */ /* 0x080fe400000006ff */
[----:B------:R-:W-:Y:S01]  /*12a0*/  SHF.R.U32.HI R9, RZ, R31, R8 ;  /* 0x0000001fff097219 */ /* 0x000fe20000011608 */
[----:B------:R-:W-:Y:S01]  /*12b0*/  IMAD.MOV.U32 R8, RZ, RZ, R36 ;  /* 0x000000ffff087224 */ /* 0x000fe200078e0024 */
[----:B------:R-:W-:Y:S01]  /*12c0*/  LOP3.LUT R15, RZ, R2, RZ, 0x33, !PT ;  /* 0x00000002ff0f7212 */ /* 0x000fe200078e33ff */
[----:B------:R-:W3:Y:S01]  /*12d0*/  LDC R28, c[0x0][0x610] ;  /* 0x00018400ff1c7b82 */ /* 0x000ee20000000800 */
[----:B------:R-:W-:Y:S05]  /*12e0*/  @!P0 BRA `(.L_x_15) ;  /* 0x0000000000288947 */ /* 0x000fea0003800000 */
[----:B------:R-:W4:Y:S02]  /*12f0*/  LDC R13, c[0x0][0x64c] ;  /* 0x00019300ff0d7b82 */ /* 0x000f240000000800 */
[----:B----4-:R-:W-:-:S05]  /*1300*/  IADD3 R13, P0, R36, R13, RZ ;  /* 0x0000000d240d7210 */ /* 0x010fca0007f1e0ff */
        /* <DEDUP_REMOVED lines=8> */
.L_x_15:
[----:B--2---:R-:W-:Y:S01]  /*1390*/  SHF.R.U64 R7, R8, R22, R9 ;  /* 0x0000001608077219 */ /* 0x004fe20000001209 */
[----:B-1----:R-:W-:Y:S01]  /*13a0*/  VIADD R8, R29, 0xffffffff ;  /* 0xffffffff1d087836 */ /* 0x002fe20000000000 */
[----:B------:R-:W-:Y:S01]  /*13b0*/  SHF.L.U32 R2, R26, R31, RZ ;  /* 0x0000001f1a027219 */ /* 0x000fe200000006ff */
[----:B------:R-:W-:Y:S01]  /*13c0*/  @P1 IMAD R21, R25, R20, R6 ;  /* 0x0000001419151224 */ /* 0x000fe200078e0206 */
[----:B------:R-:W-:Y:S01]  /*13d0*/  LOP3.LUT R15, R34, R15, RZ, 0xc0, !PT ;  /* 0x0000000f220f7212 */ /* 0x000fe200078ec0ff */
[----:B------:R-:W-:Y:S01]  /*13e0*/  IMAD.MOV R9, RZ, RZ, -R7 ;  /* 0x000000ffff097224 */ /* 0x000fe200078e0a07 */
[----:B------:R-:W-:-:S03]  /*13f0*/  LOP3.LUT R8, R27, R8, RZ, 0xc0, !PT ;  /* 0x000000081b087212 */ /* 0x000fc600078ec0ff */
[----:B------:R-:W-:Y:S02]  /*1400*/  IMAD R6, R2, R7, R15 ;  /* 0x0000000702067224 */ /* 0x000fe400078e020f */
[----:B0-----:R-:W-:Y:S02]  /*1410*/  IMAD R2, R9, R24, R36 ;  /* 0x0000001809027224 */ /* 0x001fe400078e0224 */
[----:B---3--:R-:W-:Y:S02]  /*1420*/  IMAD R19, R6, R28, R21 ;  /* 0x0000001c06137224 */ /* 0x008fe400078e0215 */
[----:B------:R-:W-:Y:S02]  /*1430*/  IMAD R2, R2, R29, R8 ;  /* 0x0000001d02027224 */ /* 0x000fe400078e0208 */
[----:B------:R-:W-:-:S03]  /*1440*/  IMAD.MOV.U32 R6, RZ, RZ, 0x1 ;  /* 0x00000001ff067424 */ /* 0x000fc600078e00ff */
[----:B------:R-:W-:Y:S02]  /*1450*/  SEL R22, R2, R19, !P1 ;  /* 0x0000001302167207 */ /* 0x000fe40004800000 */
[----:B------:R-:W-:Y:S01]  /*1460*/  SEL R19, R19, R2, !P1 ;  /* 0x0000000213137207 */ /* 0x000fe20004800000 */
[----:B------:R-:W-:Y:S01]  /*1470*/  IMAD.MOV.U32 R2, RZ, RZ, R30 ;  /* 0x000000ffff027224 */ /* 0x000fe200078e001e */
[----:B------:R-:W-:-:S07]  /*1480*/  PRMT R8, R6, 0x7610, R8 ;  /* 0x0000761006087816 */ /* 0x000fce0000000008 */
.L_x_13:
[----:B------:R-:W-:Y:S05]  /*1490*/  @!P2 BRA `(.L_x_16) ;  /* 0x00000000000ca947 */ /* 0x000fea0003800000 */
[----:B------:R-:W-:Y:S01]  /*14a0*/  UCGABAR_WAIT ;  /* 0x0000000000007dc7 */ /* 0x000fe20008000000 */
[----:B------:R-:W-:Y:S01]  /*14b0*/  CCTL.IVALL ;  /* 0x00000000ff00798f */ /* 0x000fe20002000000 */
[----:B------:R-:W-:Y:S05]  /*14c0*/  BRA `(.L_x_17) ;  /* 0x0000000000047947 */ /* 0x000fea0003800000 */
.L_x_16:
[----:B------:R-:W-:Y:S06]  /*14d0*/  BAR.SYNC.DEFER_BLOCKING 0x0 ;  /* 0x0000000000007b1d */ /* 0x000fec0000010000 */
.L_x_17:
[----:B------:R-:W-:Y:S05]  /*14e0*/  @!P4 BRA `(.L_x_18) ;  /* 0x0000007400a0c947 */ /* 0x000fea0003800000 */
[----:B------:R-:W-:-:S13]  /*14f0*/  ISETP.GT.U32.AND P0, PT, R35, 0x1, PT ;  /* 0x000000012300780c */ /* 0x000fda0003f04070 */
[----:B------:R-:W-:Y:S05]  /*1500*/  @P0 EXIT ;  /* 0x000000000000094d */ /* 0x000fea0003800000 */
.L_x_19:
[----:B------:R-:W-:-:S08]  /*1510*/  NOP ;  /* 0x0000000000007918 */ /* 0x000fd00000000000 */
[----:B------:R-:W1:Y:S02]  /*1520*/  USETMAXREG.TRY_ALLOC.CTAPOOL UP0, 0xe8 ;  /* 0x000000e8000079c8 */ /* 0x000e640008000600 */
[----:B-1----:R-:W-:-:S13]  /*1530*/  PLOP3.LUT P0, PT, PT, PT, UP0, 0x80, 0x0 ;  /* 0x000000000000781c */ /* 0x002fda0003f0f008 */
[----:B------:R-:W-:Y:S05]  /*1540*/  @!P0 BRA `(.L_x_19) ;  /* 0xfffffffc00f08947 */ /* 0x000fea000383ffff */
[----:B------:R-:W-:-:S13]  /*1550*/  LOP3.LUT P0, RZ, R8, 0xff, RZ, 0xc0, !PT ;  /* 0x000000ff08ff7812 */ /* 0x000fda000780c0ff */
[----:B------:R-:W-:Y:S05]  /*1560*/  @!P0 EXIT ;  /* 0x000000000000894d */ /* 0x000fea0003800000 */
[----:B------:R-:W1:Y:S01]  /*1570*/  S2UR UR4, SR_CgaCtaId ;  /* 0x00000000000479c3 */ /* 0x000e620000008800 */
[----:B------:R-:W-:Y:S01]  /*1580*/  VIADD R14, R14, 0xffffffff ;  /* 0xffffffff0e0e7836 */ /* 0x000fe20000000000 */
[CC--:B------:R-:W-:Y:S01]  /*1590*/  LEA.HI R4, R0.reuse, R3.reuse, RZ, 0x2 ;  /* 0x0000000300047211 */ /* 0x0c0fe200078f10ff */
[----:B------:R-:W-:Y:S01]  /*15a0*/  UMOV UR41, 0x400 ;  /* 0x0000040000297882 */ /* 0x000fe20000000000 */
[----:B------:R-:W-:Y:S01]  /*15b0*/  LEA.HI R0, R0, R3, RZ, 0x5 ;  /* 0x0000000300007211 */ /* 0x000fe200078f28ff */
[----:B------:R-:W-:Y:S01]  /*15c0*/  UISETP.LT.AND UP0, UPT, UR40, 0x1, UPT ;  /* 0x000000012800788c */ /* 0x000fe2000bf01270 */
[----:B------:R-:W-:Y:S01]  /*15d0*/  R2UR UR42, R14 ;  /* 0x000000000e2a72ca */ /* 0x000fe200000e0000 */
[----:B------:R-:W-:Y:S01]  /*15e0*/  ULDC UR5, c[0x0][0x284] ;  /* 0x0000a10000057ab9 */ /* 0x000fe20000000800 */
[--C-:B------:R-:W-:Y:S01]  /*15f0*/  SHF.R.S32.HI R156, RZ, 0x2, R4.reuse ;  /* 0x00000002ff9c7819 */ /* 0x100fe20000011404 */
[----:B------:R-:W-:Y:S01]  /*1600*/  USEL UR43, UR40, 0x1, UP0 ;  /* 0x00000001282b7887 */ /* 0x000fe20008000000 */
[----:B------:R-:W-:Y:S01]  /*1610*/  SHF.R.S32.HI R5, RZ, 0x1f, R4 ;  /* 0x0000001fff057819 */ /* 0x000fe20000011404 */
[----:B------:R-:W-:Y:S01]  /*1620*/  USHF.L.U32 UR44, UR40, 0x1, URZ ;  /* 0x00000001282c7899 */ /* 0x000fe2000800063f */
[----:B------:R-:W-:Y:S01]  /*1630*/  LOP3.LUT R158, R4, 0xfffffffc, RZ, 0xc0, !PT ;  /* 0xfffffffc049e7812 */ /* 0x000fe200078ec0ff */
[----:B------:R-:W-:Y:S01]  /*1640*/  UIADD3 UR43, -UR43, UR40, URZ ;  /* 0x000000282b2b7290 */ /* 0x000fe2000fffe13f */
[----:B------:R-:W-:-:S02]  /*1650*/  LEA.HI R5, R5, R156, RZ, 0x3 ;  /* 0x0000009c05057211 */ /* 0x000fc400078f18ff */
[----:B------:R-:W-:Y:S01]  /*1660*/  ISETP.NE.AND P0, PT, R14, RZ, PT ;  /* 0x000000ff0e00720c */ /* 0x000fe20003f05270 */
[----:B------:R-:W-:Y:S01]  /*1670*/  IMAD.IADD R158, R3, 0x1, -R158 ;  /* 0x00000001039e7824 */ /* 0x000fe200078e0a9e */
[----:B------:R-:W-:Y:S01]  /*1680*/  LOP3.LUT R5, R5, 0xfffffff8, RZ, 0xc0, !PT ;  /* 0xfffffff805057812 */ /* 0x000fe200078ec0ff */
[----:B------:R-:W-:Y:S01]  /*1690*/  USHF.L.U32 UR42, UR42, 0x3, URZ ;  /* 0x000000032a2a7899 */ /* 0x000fe2000800063f */
[----:B------:R-:W-:-:S03]  /*16a0*/  SEL R165, RZ, 0x1, P0 ;  /* 0x00000001ffa57807 */ /* 0x000fc60000000000 */
[----:B------:R-:W-:Y:S01]  /*16b0*/  IMAD.IADD R156, R156, 0x1, -R5 ;  /* 0x000000019c9c7824 */ /* 0x000fe200078e0a05 */
[----:B-1----:R-:W-:Y:S01]  /*16c0*/  ULEA UR41, UR4, UR41, 0x18 ;  /* 0x0000002904297291 */ /* 0x002fe2000f8ec03f */
[----:B------:R-:W-:Y:S01]  /*16d0*/  SHF.R.S32.HI R5, RZ, 0x5, R0 ;  /* 0x00000005ff057819 */ /* 0x000fe20000011400 */
[----:B------:R-:W-:Y:S02]  /*16e0*/  IMAD.U32 R160, RZ, RZ, UR42 ;  /* 0x0000002affa07e24 */ /* 0x000fe4000f8e00ff */
[----:B------:R-:W-:Y:S01]  /*16f0*/  UIADD3 UR45, UR41, 0xc0, URZ ;  /* 0x000000c0292d7890 */ /* 0x000fe2000fffe03f */
[--C-:B------:R-:W-:Y:S01]  /*1700*/  SHF.R.S32.HI R157, RZ, 0x1f, R156.reuse ;  /* 0x0000001fff9d7819 */ /* 0x100fe2000001149c */
[C-C-:B------:R-:W-:Y:S01]  /*1710*/  IMAD R163, R5.reuse, -0x10, -R156.reuse ;  /* 0xfffffff005a37824 */ /* 0x140fe200078e0a9c */
[C---:B------:R-:W-:Y:S02]  /*1720*/  LOP3.LUT R162, R160.reuse, 0x8, RZ, 0xc0, !PT ;  /* 0x00000008a0a27812 */ /* 0x040fe400078ec0ff */
[----:B------:R-:W-:Y:S01]  /*1730*/  LOP3.LUT R160, R160, 0x8, RZ, 0xc, !PT ;  /* 0x00000008a0a07812 */ /* 0x000fe200078e0cff */
[----:B------:R-:W-:Y:S01]  /*1740*/  IMAD.U32 R159, RZ, RZ, UR45 ;  /* 0x0000002dff9f7e24 */ /* 0x000fe2000f8e00ff */
[----:B------:R-:W-:Y:S01]  /*1750*/  LOP3.LUT R162, R162, 0x18, RZ, 0x3c, !PT ;  /* 0x00000018a2a27812 */ /* 0x000fe200078e3cff */
[----:B------:R-:W-:-:S04]  /*1760*/  IMAD.WIDE R156, R5, 0x10, R156 ;  /* 0x00000010059c7825 */ /* 0x000fc800078e029c */
[----:B------:R-:W-:Y:S02]  /*1770*/  VIADD R161, R159, UR42 ;  /* 0x0000002a9fa17c36 */ /* 0x000fe40008000000 */
[----:B------:R-:W-:-:S07]  /*1780*/  VIADD R163, R163, UR5 ;  /* 0x00000005a3a37c36 */ /* 0x000fce0008000000 */
.L_x_299:
[----:B------:R-:W-:Y:S01]  /*1790*/  SHF.L.U32 R0, R165, 0x1f, RZ ;  /* 0x0000001fa5007819 */ /* 0x000fe200000006ff */
[----:B------:R-:W-:Y:S02]  /*17a0*/  ULDC UR4, c[0x0][0x28c] ;  /* 0x0000a30000047ab9 */ /* 0x000fe40000000800 */
[----:B------:R-:W-:Y:S01]  /*17b0*/  ISETP.LT.AND P1, PT, RZ, UR4, PT ;  /* 0x00000004ff007c0c */ /* 0x000fe2000bf21270 */
[----:B-1----:R-:W1:Y:S02]  /*17c0*/  SYNCS.PHASECHK.TRANS64.TRYWAIT P0, [R159+UR42], R0 ;  /* 0x000000009f0075a7 */ /* 0x002e64000800016a */
[----:B-1-34-:R-:W-:Y:S10]  /*17d0*/  @!P0 BRA `(.L_x_20) ;  /* 0x0000008400fc8947 */ /* 0x01aff40003800000 */
.L_x_328:
[----:B------:R-:W-:Y:S05]  /*17e0*/  @P1 BRA `(.L_x_21) ;  /* 0x0000000000401947 */ /* 0x000fea0003800000 */
[----:B-1----:R-:W-:Y:S01]  /*17f0*/  MOV R0, 0x0 ;  /* 0x0000000000007802 */ /* 0x002fe20000000f00 */
[----:B------:R-:W-:Y:S01]  /*1800*/  ULDC.64 UR4, c[0x4][0x68] ;  /* 0x01001a0000047ab9 */ /* 0x000fe20000000a00 */
[----:B------:R-:W-:Y:S01]  /*1810*/  ULDC.64 UR6, c[0x4][0x8] ;  /* 0x0100020000067ab9 */ /* 0x000fe20000000a00 */
[----:B------:R-:W-:Y:S01]  /*1820*/  IMAD.U32 R4, RZ, RZ, UR4 ;  /* 0x00000004ff047e24 */ /* 0x000fe2000f8e00ff */
[----:B------:R1:W2:Y:S01]  /*1830*/  LDC.64 R14, c[0x4][R0] ;  /* 0x01000000000e7b82 */ /* 0x0002a20000000a00 */
[----:B------:R-:W-:Y:S01]  /*1840*/  IMAD.U32 R5, RZ, RZ, UR5 ;  /* 0x00000005ff057e24 */ /* 0x000fe2000f8e00ff */
[----:B------:R-:W-:Y:S01]  /*1850*/  ULDC.64 UR4, c[0x4][0x70] ;  /* 0x01001c0000047ab9 */ /* 0x000fe20000000a00 */
[----:B------:R-:W-:Y:S02]  /*1860*/  IMAD.U32 R10, RZ, RZ, UR6 ;  /* 0x00000006ff0a7e24 */ /* 0x000fe4000f8e00ff */
[----:B------:R-:W-:Y:S02]  /*1870*/  IMAD.U32 R6, RZ, RZ, UR4 ;  /* 0x00000004ff067e24 */ /* 0x000fe4000f8e00ff */
[----:B------:R-:W-:-:S02]  /*1880*/  IMAD.U32 R7, RZ, RZ, UR5 ;  /* 0x00000005ff077e24 */ /* 0x000fc4000f8e00ff */
[----:B------:R-:W-:Y:S02]  /*1890*/  IMAD.U32 R11, RZ, RZ, UR7 ;  /* 0x00000007ff0b7e24 */ /* 0x000fe4000f8e00ff */
[----:B------:R-:W-:Y:S02]  /*18a0*/  IMAD.MOV.U32 R8, RZ, RZ, 0x1e1 ;  /* 0x000001e1ff087424 */ /* 0x000fe400078e00ff */
[----:B0-----:R-:W-:Y:S02]  /*18b0*/  IMAD.MOV.U32 R12, RZ, RZ, 0x1 ;  /* 0x00000001ff0c7424 */ /* 0x001fe400078e00ff */
[----:B-1----:R-:W-:-:S07]  /*18c0*/  IMAD.MOV.U32 R13, RZ, RZ, RZ ;  /* 0x000000ffff0d7224 */ /* 0x002fce00078e00ff */
[----:B------:R-:W-:-:S07]  /*18d0*/  LEPC R20, `(.L_x_21) ;  /* 0x000000001014794e */ /* 0x000fce0000000000 */
[----:B--2--5:R-:W-:Y:S05]  /*18e0*/  CALL.ABS.NOINC R14 ;  /* 0x000000000e007343 */ /* 0x024fea0003c00000 */
.L_x_21:
[----:B-1----:R-:W-:-:S04]  /*18f0*/  LOP3.LUT R0, R16, 0x1, RZ, 0xfc, !PT ;  /* 0x0000000110007812 */ /* 0x002fc800078efcff */
[----:B------:R-:W-:-:S13]  /*1900*/  ISETP.NE.AND P0, PT, R0, 0x3, PT ;  /* 0x000000030000780c */ /* 0x000fda0003f05270 */
[----:B------:R-:W-:Y:S05]  /*1910*/  @!P0 BRA `(.L_x_22) ;  /* 0x0000000000048947 */ /* 0x000fea0003800000 */
[----:B------:R-:W-:Y:S01]  /*1920*/  BPT.TRAP 0x1 ;  /* 0x000000040000795c */ /* 0x000fe20000300000 */
.L_x_22:
[----:B------:R-:W-:Y:S02]  /*1930*/  IMAD.U32 R3, RZ, RZ, UR39 ;  /* 0x00000027ff037e24 */ /* 0x000fe4000f8e00ff */
[----:B------:R-:W-:-:S03]  /*1940*/  IMAD.U32 R0, RZ, RZ, UR38 ;  /* 0x00000026ff007e24 */ /* 0x000fc6000f8e00ff */
[----:B------:R-:W-:Y:S02]  /*1950*/  LEA R3, R3, UR41, 0x3 ;  /* 0x0000002903037c11 */ /* 0x000fe4000f8e18ff */
[----:B------:R-:W-:-:S04]  /*1960*/  SHF.L.U32 R0, R0, 0x1f, RZ ;  /* 0x0000001f00007819 */ /* 0x000fc800000006ff */
[----:B------:R1:W2:Y:S01]  /*1970*/  SYNCS.PHASECHK.TRANS64.TRYWAIT P1, [R3+URZ], R0 ;  /* 0x00000000030075a7 */ /* 0x0002a2000802017f */
[----:B------:R-:W-:Y:S05]  /*1980*/  @!P0 BRA `(.L_x_23) ;  /* 0x0000000000048947 */ /* 0x000fea0003800000 */
[----:B------:R-:W-:Y:S01]  /*1990*/  BPT.TRAP 0x1 ;  /* 0x000000040000795c */ /* 0x000fe20000300000 */
.L_x_23:
[----:B------:R-:W-:-:S05]  /*19a0*/  IMAD.U32 R4, RZ, RZ, UR43 ;  /* 0x0000002bff047e24 */ /* 0x000fca000f8e00ff */
[----:B------:R-:W-:Y:S01]  /*19b0*/  ISETP.GE.AND P2, PT, R4, 0x1, PT ;  /* 0x000000010400780c */ /* 0x000fe20003f46270 */
[----:B--2---:R-:W-:-:S12]  /*19c0*/  @P1 BRA `(.L_x_24) ;  /* 0x0000000000081947 */ /* 0x004fd80003800000 */
[----:B------:R-:W2:Y:S02]  /*19d0*/  SYNCS.PHASECHK.TRANS64.TRYWAIT P1, [R3+URZ], R0 ;  /* 0x00000000030075a7 */ /* 0x000ea4000802017f */
[----:B--2---:R-:W-:Y:S05]  /*19e0*/  @!P1 BRA `(.L_x_25) ;  /* 0x00000084008c9947 */ /* 0x004fea0003800000 */
.L_x_24:
[----:B------:R-:W-:Y:S05]  /*19f0*/  WARPSYNC.ALL ;  /* 0x0000000000007948 */ /* 0x000fea0003800000 */
[----:B------:R-:W-:Y:S01]  /*1a00*/  UIADD3 UR4, UR41, 0x180, URZ ;  /* 0x0000018029047890 */ /* 0x000fe2000fffe03f */
[----:B------:R-:W-:Y:S01]  /*1a10*/  WARPGROUP.ARRIVE ;  /* 0x00000000000079c5 */ /* 0x000fe20000000000 */
[----:B------:R-:W-:Y:S02]  /*1a20*/  UIADD3 UR5, UR41, 0xb180, URZ ;  /* 0x0000b18029057890 */ /* 0x000fe4000fffe03f */
[----:B------:R-:W-:Y:S02]  /*1a30*/  USHF.R.U32.HI UR4, URZ, 0x4, UR4 ;  /* 0x000000043f047899 */ /* 0x000fe40008011604 */
[----:B------:R-:W-:-:S02]  /*1a40*/  USHF.R.U32.HI UR5, URZ, 0x4, UR5 ;  /* 0x000000043f057899 */ /* 0x000fc40008011605 */
[----:B------:R-:W-:Y:S02]  /*1a50*/  ULOP3.LUT UR4, UR4, 0x3fff, URZ, 0xc0, !UPT ;  /* 0x00003fff04047892 */ /* 0x000fe4000f8ec03f */
[----:B------:R-:W-:Y:S02]  /*1a60*/  ULOP3.LUT UR5, UR5, 0x3fff, URZ, 0xc0, !UPT ;  /* 0x00003fff05057892 */ /* 0x000fe4000f8ec03f */
[----:B------:R-:W-:Y:S02]  /*1a70*/  ULOP3.LUT UR10, UR4, 0x10000, URZ, 0xfc, !UPT ;  /* 0x00010000040a7892 */ /* 0x000fe4000f8efc3f */
[----:B------:R-:W-:Y:S02]  /*1a80*/  ULOP3.LUT UR9, UR5, 0x10000, URZ, 0xfc, !UPT ;  /* 0x0001000005097892 */ /* 0x000fe4000f8efc3f */
[----:B------:R-:W-:Y:S02]  /*1a90*/  ULEA UR4, UR39, UR10, 0x8 ;  /* 0x0000000a27047291 */ /* 0x000fe4000f8e403f */
[----:B------:R-:W-:Y:S01]  /*1aa0*/  ULEA UR6, UR39, UR9, 0xa ;  /* 0x0000000927067291 */ /* 0x000fe2000f8e503f */
[----:B------:R-:W-:Y:S01]  /*1ab0*/  UMOV UR5, 0x80000020 ;  /* 0x8000002000057882 */ /* 0x000fe20000000000 */
[----:B------:R-:W-:-:S07]  /*1ac0*/  UMOV UR7, 0x80000020 ;  /* 0x8000002000077882 */ /* 0x000fce0000000000 */
[----:B------:R-:W-:Y:S01]  /*1ad0*/  IGMMA.64x256x32.S8.S8 R24, gdesc[UR4], RZ, !UPT, gsb0 ;  /* 0x06600000041879f1 */ /* 0x000fe2000c0410ff */
[----:B------:R-:W-:Y:S02]  /*1ae0*/  UIADD3 UR4, UR4, 0x2, URZ ;  /* 0x0000000204047890 */ /* 0x000fe4000fffe03f */
[----:B------:R-:W-:Y:S01]  /*1af0*/  UIADD3 UR6, UR6, 0x2, URZ ;  /* 0x0000000206067890 */ /* 0x000fe2000fffe03f */
[----:B------:R-:W-:Y:S01]  /*1b00*/  UMOV UR5, 0x80000020 ;  /* 0x8000002000057882 */ /* 0x000fe20000000000 */
[----:B------:R-:W-:Y:S01]  /*1b10*/  UMOV UR7, 0x80000020 ;  /* 0x8000002000077882 */ /* 0x000fe20000000000 */
[----:B------:R-:W-:Y:S02]  /*1b20*/  WARPGROUP.DEPBAR.LE gsb0, 0x0 ;  /* 0x00008000000079c5 */ /* 0x000fe40000010000 */
[----:B------:R-:W-:-:S06]  /*1b30*/  WARPGROUP.ARRIVE ;  /* 0x00000000000079c5 */ /* 0x000fcc0000000000 */
[----:B------:R-:W-:Y:S03]  /*1b40*/  IGMMA.64x256x32.S8.S8 R24, gdesc[UR4], R24, gsb0 ;  /* 0x06600000041879f1 */ /* 0x000fe60008041018 */
[----:B------:R-:W-:Y:S02]  /*1b50*/  WARPGROUP.DEPBAR.LE gsb0, 0x0 ;  /* 0x00008000000079c5 */ /* 0x000fe40000010000 */
[----:B------:R-:W-:Y:S05]  /*1b60*/  @!P2 BRA `(.L_x_26) ;  /* 0x0000000000d4a947 */ /* 0x000fea0003800000 */
[----:B------:R-:W-:Y:S01]  /*1b70*/  UIADD3 UR4, UR39, 0x1, URZ ;  /* 0x0000000127047890 */ /* 0x000fe2000fffe03f */
[----:B-12---:R-:W-:Y:S02]  /*1b80*/  IMAD.U32 R0, RZ, RZ, UR43 ;  /* 0x0000002bff007e24 */ /* 0x006fe4000f8e00ff */
[----:B------:R-:W-:Y:S01]  /*1b90*/  IMAD.U32 R3, RZ, RZ, UR39 ;  /* 0x00000027ff037e24 */ /* 0x000fe2000f8e00ff */
[----:B------:R-:W-:-:S04]  /*1ba0*/  UISETP.NE.AND UP0, UPT, UR4, 0xb, UPT ;  /* 0x0000000b0400788c */ /* 0x000fc8000bf05270 */
[----:B------:R-:W-:Y:S02]  /*1bb0*/  USEL UR5, URZ, 0x1, UP0 ;  /* 0x000000013f057887 */ /* 0x000fe40008000000 */
[----:B------:R-:W-:Y:S02]  /*1bc0*/  USEL UR8, UR4, URZ, UP0 ;  /* 0x0000003f04087287 */ /* 0x000fe40008000000 */
[----:B------:R-:W-:-:S06]  /*1bd0*/  ULOP3.LUT UR5, UR38, UR5, URZ, 0x3c, !UPT ;  /* 0x0000000526057292 */ /* 0x000fcc000f8e3c3f */
[----:B------:R-:W-:-:S07]  /*1be0*/  IMAD.U32 R6, RZ, RZ, UR5 ;  /* 0x00000005ff067e24 */ /* 0x000fce000f8e00ff */
.L_x_33:
[----:B------:R-:W-:Y:S05]  /*1bf0*/  @!P0 BRA `(.L_x_27) ;  /* 0x0000000000048947 */ /* 0x000fea0003800000 */
[----:B------:R-:W-:Y:S01]  /*1c00*/  BPT.TRAP 0x1 ;  /* 0x000000040000795c */ /* 0x000fe20000300000 */
.L_x_27:
[----:B------:R-:W-:Y:S01]  /*1c10*/  ULEA UR4, UR8, UR41, 0x3 ;  /* 0x0000002908047291 */ /* 0x000fe2000f8e183f */
[----:B------:R-:W-:-:S08]  /*1c20*/  SHF.L.U32 R4, R6, 0x1f, RZ ;  /* 0x0000001f06047819 */ /* 0x000fd000000006ff */
[----:B------:R1:W2:Y:S01]  /*1c30*/  SYNCS.PHASECHK.TRANS64.TRYWAIT P1, [UR4], R4 ;  /* 0x00000004ff0075a7 */ /* 0x0002a20008020144 */
[----:B------:R-:W-:Y:S05]  /*1c40*/  @!P0 BRA `(.L_x_28) ;  /* 0x0000000000048947 */ /* 0x000fea0003800000 */
[----:B------:R-:W-:Y:S01]  /*1c50*/  BPT.TRAP 0x1 ;  /* 0x000000040000795c */ /* 0x000fe20000300000 */
.L_x_28:
[----:B--2---:R-:W-:Y:S05]  /*1c60*/  @P1 BRA `(.L_x_29) ;  /* 0x0000000000081947 */ /* 0x004fea0003800000 */
[----:B------:R-:W2:Y:S02]  /*1c70*/  SYNCS.PHASECHK.TRANS64.TRYWAIT P1, [UR4], R4 ;  /* 0x00000004ff0075a7 */ /* 0x000ea40008020144 */
[----:B--2---:R-:W-:Y:S05]  /*1c80*/  @!P1 BRA `(.L_x_30) ;  /* 0x0000008000f89947 */ /* 0x004fea0003800000 */
.L_x_29:
[----:B------:R-:W-:Y:S01]  /*1c90*/  ULEA UR4, UR8, UR10, 0x8 ;  /* 0x0000000a08047291 */ /* 0x000fe2000f8e403f */
[----:B------:R-:W-:Y:S01]  /*1ca0*/  WARPGROUP.ARRIVE ;  /* 0x00000000000079c5 */ /* 0x000fe20000000000 */
[----:B------:R-:W-:Y:S01]  /*1cb0*/  ULEA UR6, UR8, UR9, 0xa ;  /* 0x0000000908067291 */ /* 0x000fe2000f8e503f */
[----:B------:R-:W-:Y:S01]  /*1cc0*/  UMOV UR5, 0x80000020 ;  /* 0x8000002000057882 */ /* 0x000fe20000000000 */
[----:B------:R-:W-:-:S07]  /*1cd0*/  UMOV UR7, 0x80000020 ;  /* 0x8000002000077882 */ /* 0x000fce0000000000 */
[----:B------:R-:W-:Y:S01]  /*1ce0*/  IGMMA.64x256x32.S8.S8 R24, gdesc[UR4], R24, gsb0 ;  /* 0x06600000041879f1 */ /* 0x000fe20008041018 */
        /* <DEDUP_REMOVED lines=9> */
[----:B------:R-:W-:Y:S01]  /*1d80*/  BPT.TRAP 0x1 ;  /* 0x000000040000795c */ /* 0x000fe20000300000 */
.L_x_31:
[----:B------:R-:W-:-:S13]  /*1d90*/  ISETP.NE.AND P1, PT, R154, RZ, PT ;  /* 0x000000ff9a00720c */ /* 0x000fda0003f25270 */
[----:B-12---:R-:W-:-:S05]  /*1da0*/  @P1 LEA R4, R3, UR41, 0x3 ;  /* 0x0000002903041c11 */ /* 0x006fca000f8e18ff */
[----:B------:R-:W-:-:S05]  /*1db0*/  @P1 VIADD R4, R4, 0x58 ;  /* 0x0000005804041836 */ /* 0x000fca0000000000 */
[----:B------:R-:W-:-:S04]  /*1dc0*/  @P1 PRMT R4, R155, 0x654, R4 ;  /* 0x000006549b041816 */ /* 0x000fc80000000004 */
[----:B------:R1:W-:Y:S01]  /*1dd0*/  @P1 SYNCS.ARRIVE.TRANS64.RED.A1T0 RZ, [R4+URZ], RZ ;  /* 0x000000ff04ff19a7 */ /* 0x0003e2000810043f */
[----:B------:R-:W-:-:S13]  /*1de0*/  ISETP.GT.U32.AND P1, PT, R16, 0x1, PT ;  /* 0x000000011000780c */ /* 0x000fda0003f24070 */
[----:B-1----:R-:W-:Y:S05]  /*1df0*/  @P1 BRA `(.L_x_32) ;  /* 0x0000000000041947 */ /* 0x002fea0003800000 */
[----:B------:R-:W-:Y:S01]  /*1e00*/  BPT.TRAP 0x1 ;  /* 0x000000040000795c */ /* 0x000fe20000300000 */
.L_x_32:
[----:B------:R-:W-:Y:S01]  /*1e10*/  UIADD3 UR8, UR8, 0x1, URZ ;  /* 0x0000000108087890 */ /* 0x000fe2000fffe03f */
[C---:B------:R-:W-:Y:S01]  /*1e20*/  ISETP.GT.AND P2, PT, R0.reuse, 0x1, PT ;  /* 0x000000010000780c */ /* 0x040fe20003f44270 */
[----:B------:R-:W-:Y:S02]  /*1e30*/  VIADD R3, R3, 0x1 ;  /* 0x0000000103037836 */ /* 0x000fe40000000000 */
[----:B------:R-:W-:Y:S01]  /*1e40*/  UISETP.NE.AND UP0, UPT, UR8, 0xb, UPT ;  /* 0x0000000b0800788c */ /* 0x000fe2000bf05270 */
[----:B------:R-:W-:Y:S02]  /*1e50*/  VIADD R0, R0, 0xffffffff ;  /* 0xffffffff00007836 */ /* 0x000fe40000000000 */
[C---:B------:R-:W-:Y:S01]  /*1e60*/  ISETP.NE.AND P1, PT, R3.reuse, 0xb, PT ;  /* 0x0000000b0300780c */ /* 0x040fe20003f25270 */
[----:B------:R-:W-:Y:S02]  /*1e70*/  USEL UR4, URZ, 0x1, UP0 ;  /* 0x000000013f047887 */ /* 0x000fe40008000000 */
[----:B------:R-:W-:Y:S01]  /*1e80*/  USEL UR8, UR8, URZ, UP0 ;  /* 0x0000003f08087287 */ /* 0x000fe20008000000 */
[----:B------:R-:W-:-:S03]  /*1e90*/  SEL R3, R3, RZ, P1 ;  /* 0x000000ff03037207 */ /* 0x000fc60000800000 */
[----:B------:R-:W-:Y:S01]  /*1ea0*/  LOP3.LUT R6, R6, UR4, RZ, 0x3c, !PT ;  /* 0x0000000406067c12 */ /* 0x000fe2000f8e3cff */
[----:B------:R-:W-:Y:S07]  /*1eb0*/  @P2 BRA `(.L_x_33) ;  /* 0xfffffffc004c2947 */ /* 0x000fee000383ffff */
.L_x_26:
[----:B-12---:R-:W1:Y:S01]  /*1ec0*/  LDC R0, c[0x0][0x28c] ;  /* 0x0000a300ff007b82 */ /* 0x006e620000000800 */
[----:B------:R2:W-:Y:S01]  /*1ed0*/  SYNCS.ARRIVE.TRANS64.A1T0 RZ, [R160+UR45], RZ ;  /* 0x000000ffa0ff79a7 */ /* 0x0005e2000810002d */
[----:B-1----:R-:W-:-:S13]  /*1ee0*/  ISETP.GE.AND P1, PT, R0, 0x1, PT ;  /* 0x000000010000780c */ /* 0x002fda0003f26270 */
[----:B--2---:R-:W-:Y:S05]  /*1ef0*/  @!P1 BRA `(.L_x_34) ;  /* 0x0000000000449947 */ /* 0x004fea0003800000 */
[----:B------:R-:W-:Y:S05]  /*1f00*/  @!P0 BRA `(.L_x_35) ;  /* 0x0000000000048947 */ /* 0x000fea0003800000 */
[----:B------:R-:W-:Y:S01]  /*1f10*/  BPT.TRAP 0x1 ;  /* 0x000000040000795c */ /* 0x000fe20000300000 */
.L_x_35:
[----:B------:R-:W-:-:S13]  /*1f20*/  ISETP.NE.AND P0, PT, R154, RZ, PT ;  /* 0x000000ff9a00720c */ /* 0x000fda0003f05270 */
[----:B------:R-:W-:-:S05]  /*1f30*/  VOTEU.ANY UP0, P0 ;  /* 0x00000000003f7886 */ /* 0x000fca0000000100 */
[----:B------:R-:W-:-:S06]  /*1f40*/  @UP0 UIADD3 UR4, UR43, UR39, URZ ;  /* 0x000000272b040290 */ /* 0x000fcc000fffe03f */
[----:B------:R-:W-:Y:S02]  /*1f50*/  IMAD.U32 R4, RZ, RZ, UR4 ;  /* 0x00000004ff047e24 */ /* 0x000fe4000f8e00ff */
[----:B------:R-:W-:Y:S02]  /*1f60*/  IMAD.U32 R3, RZ, RZ, UR4 ;  /* 0x00000004ff037e24 */ /* 0x000fe4000f8e00ff */
[----:B------:R-:W-:-:S05]  /*1f70*/  @P0 IMAD.WIDE.U32 R4, R4, -0x45d1745d, RZ ;  /* 0xba2e8ba304040825 */ /* 0x000fca00078e00ff */
[----:B------:R-:W-:-:S05]  /*1f80*/  @P0 SHF.R.U32.HI R0, RZ, 0x3, R5 ;  /* 0x00000003ff000819 */ /* 0x000fca0000011605 */
[----:B------:R-:W-:-:S05]  /*1f90*/  @P0 IMAD R0, R0, -0xb, R3 ;  /* 0xfffffff500000824 */ /* 0x000fca00078e0203 */
[----:B------:R-:W-:-:S05]  /*1fa0*/  @P0 LEA R0, R0, UR41, 0x3 ;  /* 0x0000002900000c11 */ /* 0x000fca000f8e18ff */
[----:B------:R-:W-:-:S05]  /*1fb0*/  @P0 VIADD R0, R0, 0x58 ;  /* 0x0000005800000836 */ /* 0x000fca0000000000 */
[----:B------:R-:W-:-:S04]  /*1fc0*/  @P0 PRMT R0, R155, 0x654, R0 ;  /* 0x000006549b000816 */ /* 0x000fc80000000000 */
[----:B------:R1:W-:Y:S01]  /*1fd0*/  @P0 SYNCS.ARRIVE.TRANS64.RED.A1T0 RZ, [R0+URZ], RZ ;  /* 0x000000ff00ff09a7 */ /* 0x0003e2000810043f */
[----:B------:R-:W-:-:S13]  /*1fe0*/  ISETP.GT.U32.AND P0, PT, R16, 0x1, PT ;  /* 0x000000011000780c */ /* 0x000fda0003f04070 */
[----:B-1----:R-:W-:Y:S05]  /*1ff0*/  @P0 BRA `(.L_x_34) ;  /* 0x0000000000040947 */ /* 0x002fea0003800000 */
[----:B------:R-:W-:Y:S01]  /*2000*/  BPT.TRAP 0x1 ;  /* 0x000000040000795c */ /* 0x000fe20000300000 */
.L_x_34:
[----:B------:R-:W-:Y:S01]  /*2010*/  SHF.L.U32 R0, R165, 0x1f, RZ ;  /* 0x0000001fa5007819 */ /* 0x000fe200000006ff */
[----:B------:R-:W-:Y:S01]  /*2020*/  UIADD3 UR39, UR44, UR39, URZ ;  /* 0x000000272c277290 */ /* 0x000fe2000fffe03f */
[----:B------:R-:W1:Y:S01]  /*2030*/  LDC R7, c[0x0][0x288] ;  /* 0x0000a200ff077b82 */ /* 0x000e620000000800 */
[----:B------:R-:W-:Y:S01]  /*2040*/  UISETP.GE.U32.AND UP1, UPT, UR44, 0xb, UPT ;  /* 0x0000000b2c00788c */ /* 0x000fe2000bf26070 */
[----:B------:R-:W-:Y:S01]  /*2050*/  IMAD.SHL.U32 R10, R158, 0x2, RZ ;  /* 0x000000029e0a7824 */ /* 0x000fe200078e00ff */
[----:B------:R-:W-:Y:S02]  /*2060*/  UISETP.GT.U32.AND UP0, UPT, UR39, 0xa, UPT ;  /* 0x0000000a2700788c */ /* 0x000fe4000bf04070 */
[----:B------:R-:W-:Y:S02]  /*2070*/  UIMAD.WIDE.U32 UR4, UR39, -0x45d1745d, URZ ;  /* 0xba2e8ba3270478a5 */ /* 0x000fe4000f8e003f */
[----:B------:R-:W-:Y:S01]  /*2080*/  UISETP.LT.U32.AND UP0, UPT, UR44, 0xb, UP0 ;  /* 0x0000000b2c00788c */ /* 0x000fe20008701070 */
[----:B------:R-:W2:Y:S01]  /*2090*/  SYNCS.PHASECHK.TRANS64.TRYWAIT P0, [R159+UR42+0x10], R0 ;  /* 0x000010009f0075a7 */ /* 0x000ea2000800016a */
[----:B------:R-:W-:Y:S01]  /*20a0*/  USHF.R.U32.HI UR4, URZ, 0x3, UR5 ;  /* 0x000000033f047899 */ /* 0x000fe20008011605 */
[----:B------:R-:W-:Y:S01]  /*20b0*/  SHF.R.S32.HI R11, RZ, 0x1f, R10 ;  /* 0x0000001fff0b7819 */ /* 0x000fe2000001140a */
[----:B------:R-:W-:-:S02]  /*20c0*/  USEL UR6, URZ, 0x1, !UP0 ;  /* 0x000000013f067887 */ /* 0x000fc4000c000000 */
[----:B------:R-:W-:Y:S02]  /*20d0*/  UIMAD UR39, UR4, -0xb, UR39 ;  /* 0xfffffff5042778a4 */ /* 0x000fe4000f8e0227 */
[----:B------:R-:W-:-:S04]  /*20e0*/  ULOP3.LUT UR38, UR38, UR6, URZ, 0x3c, !UPT ;  /* 0x0000000626267292 */ /* 0x000fc8000f8e3c3f */
[----:B------:R-:W-:Y:S01]  /*20f0*/  @UP1 ULOP3.LUT UR38, UR38, 0x1, UR4, 0x78, !UPT ;  /* 0x0000000126261892 */ /* 0x000fe2000f8e7804 */
[----:B-12---:R-:W-:Y:S11]  /*2100*/  @!P0 BRA `(.L_x_36) ;  /* 0x0000007c00f08947 */ /* 0x006ff60003800000 */
.L_x_329:
[----:B-1----:R-:W-:Y:S01]  /*2110*/  IMAD.SHL.U32 R0, R19, 0x40, RZ ;  /* 0x0000004013007824 */ /* 0x002fe200078e00ff */
[----:B------:R-:W-:Y:S01]  /*2120*/  ULDC UR6, c[0x0][0x284] ;  /* 0x0000a10000067ab9 */ /* 0x000fe20000000800 */
[----:B------:R-:W-:Y:S01]  /*2130*/  IMAD.SHL.U32 R14, R22, 0x100, RZ ;  /* 0x00000100160e7824 */ /* 0x000fe200078e00ff */
[----:B------:R-:W-:Y:S01]  /*2140*/  SHF.R.S32.HI R20, RZ, 0x1f, R2 ;  /* 0x0000001fff147819 */ /* 0x000fe20000011402 */
[----:B------:R-:W-:Y:S01]  /*2150*/  ULDC.64 UR4, c[0x0][0x5d0] ;  /* 0x0001740000047ab9 */ /* 0x000fe20000000a00 */
[----:B------:R-:W-:Y:S01]  /*2160*/  ISETP.GE.AND P0, PT, R0, UR6, PT ;  /* 0x0000000600007c0c */ /* 0x000fe2000bf06270 */
[----:B------:R-:W-:Y:S01]  /*2170*/  IMAD.WIDE.U32 R4, R2, UR4, R10 ;  /* 0x0000000402047c25 */ /* 0x000fe2000f8e000a */
[----:B------:R-:W-:Y:S02]  /*2180*/  SHF.R.S32.HI R15, RZ, 0x1f, R14 ;  /* 0x0000001fff0f7819 */ /* 0x000fe4000001140e */
[----:B------:R-:W-:Y:S01]  /*2190*/  ISETP.GE.OR P0, PT, R14, R7, P0 ;  /* 0x000000070e00720c */ /* 0x000fe20000706670 */
[----:B------:R-:W-:Y:S01]  /*21a0*/  IMAD R3, R20, UR4, RZ ;  /* 0x0000000414037c24 */ /* 0x000fe2000f8e02ff */
[----:B------:R-:W-:-:S03]  /*21b0*/  IADD3 R4, P1, R14, R4, RZ ;  /* 0x000000040e047210 */ /* 0x000fc60007f3e0ff */
[----:B------:R-:W-:-:S05]  /*21c0*/  IMAD R3, R2, UR5, R3 ;  /* 0x0000000502037c24 */ /* 0x000fca000f8e0203 */
[----:B------:R-:W-:-:S03]  /*21d0*/  IADD3.X R5, R15, R5, R3, P1, !PT ;  /* 0x000000050f057210 */ /* 0x000fc60000ffe403 */
[----:B------:R-:W-:Y:S05]  /*21e0*/  @P0 BRA `(.L_x_37) ;  /* 0x0000006000b00947 */ /* 0x000fea0003800000 */
[----:B0-----:R-:W0:Y:S01]  /*21f0*/  LDC.64 R12, c[0x0][0x5c8] ;  /* 0x00017200ff0c7b82 */ /* 0x001e220000000a00 */
[----:B------:R-:W-:Y:S01]  /*2200*/  IMAD.WIDE R8, R19, 0x40, R156 ;  /* 0x0000004013087825 */ /* 0x000fe200078e029c */
[----:B------:R-:W-:Y:S01]  /*2210*/  ULDC.64 UR4, c[0x0][0x5c0] ;  /* 0x0001700000047ab9 */ /* 0x000fe20000000a00 */
[----:B------:R-:W-:Y:S02]  /*2220*/  BSSY B0, `(.L_x_37) ;  /* 0x0000628000007945 */ /* 0x000fe40003800000 */
[----:B------:R-:W-:Y:S02]  /*2230*/  IMAD.IADD R22, R163, 0x1, -R0 ;  /* 0x00000001a3167824 */ /* 0x000fe400078e0a00 */
[-C--:B0-----:R-:W-:Y:S02]  /*2240*/  IMAD R3, R9, R12.reuse, RZ ;  /* 0x0000000c09037224 */ /* 0x081fe400078e02ff */
[----:B------:R-:W-:-:S04]  /*2250*/  IMAD.WIDE.U32 R4, R8, R12, R4 ;  /* 0x0000000c08047225 */ /* 0x000fc800078e0004 */
[----:B------:R-:W-:Y:S01]  /*2260*/  IMAD R3, R8, R13, R3 ;  /* 0x0000000d08037224 */ /* 0x000fe200078e0203 */
[----:B------:R-:W-:-:S03]  /*2270*/  IADD3 R4, P0, R4, UR4, RZ ;  /* 0x0000000404047c10 */ /* 0x000fc6000ff1e0ff */
[----:B------:R-:W-:Y:S01]  /*2280*/  IMAD.IADD R3, R5, 0x1, R3 ;  /* 0x0000000105037824 */ /* 0x000fe200078e0203 */
[----:B------:R-:W-:-:S04]  /*2290*/  LEA R6, P1, R12, R4, 0x3 ;  /* 0x000000040c067211 */ /* 0x000fc800078218ff */
[----:B------:R-:W-:Y:S01]  /*22a0*/  IADD3.X R5, R3, UR5, RZ, P0, !PT ;  /* 0x0000000503057c10 */ /* 0x000fe200087fe4ff */
[----:B------:R-:W-:Y:S01]  /*22b0*/  IMAD R3, R158, -0x2, R7 ;  /* 0xfffffffe9e037824 */ /* 0x000fe200078e0207 */
[----:B-----5:R-:W-:Y:S02]  /*22c0*/  ISETP.NE.AND P0, PT, R152, RZ, PT ;  /* 0x000000ff9800720c */ /* 0x020fe40003f05270 */
[----:B------:R-:W-:Y:S01]  /*22d0*/  LEA.HI.X R7, R12, R5, R13, 0x3, P1 ;  /* 0x000000050c077211 */ /* 0x000fe200008f1c0d */
[----:B------:R-:W-:-:S10]  /*22e0*/  IMAD.IADD R0, R3, 0x1, -R14 ;  /* 0x0000000103007824 */ /* 0x000fd400078e0a0e */
[----:B------:R-:W-:Y:S05]  /*22f0*/  @!P0 BRA `(.L_x_38) ;  /* 0x0000004800608947 */ /* 0x000fea0003800000 */
[----:B------:R-:W0:Y:S01]  /*2300*/  LDC.64 R166, c[0x0][0x5b0] ;  /* 0x00016c00ffa67b82 */ /* 0x000e220000000a00 */
[----:B------:R-:W-:Y:S01]  /*2310*/  ULDC.64 UR4, c[0x0][0x5b8] ;  /* 0x00016e0000047ab9 */ /* 0x000fe20000000a00 */
[----:B------:R-:W-:Y:S01]  /*2320*/  ISETP.GE.AND P1, PT, R22, 0x1, PT ;  /* 0x000000011600780c */ /* 0x000fe20003f26270 */
[----:B------:R-:W-:Y:S01]  /*2330*/  IMAD.WIDE.U32 R10, R2, UR4, R10 ;  /* 0x00000004020a7c25 */ /* 0x000fe2000f8e000a */
[----:B------:R-:W-:Y:S02]  /*2340*/  BSSY B1, `(.L_x_39) ;  /* 0x000000e000017945 */ /* 0x000fe40003800000 */
[----:B------:R-:W-:Y:S01]  /*2350*/  ISETP.LT.OR P5, PT, R0, 0x1, !P1 ;  /* 0x000000010000780c */ /* 0x000fe20004fa1670 */
[----:B------:R-:W-:Y:S01]  /*2360*/  IMAD R3, R20, UR4, RZ ;  /* 0x0000000414037c24 */ /* 0x000fe2000f8e02ff */
[----:B------:R-:W1:Y:S01]  /*2370*/  LDC.64 R12, c[0x0][0x5a8] ;  /* 0x00016a00ff0c7b82 */ /* 0x000e620000000a00 */
[----:B------:R-:W-:Y:S02]  /*2380*/  IADD3 R14, P0, R14, R10, RZ ;  /* 0x0000000a0e0e7210 */ /* 0x000fe40007f1e0ff */
[----:B------:R-:W-:-:S05]  /*2390*/  IMAD R3, R2, UR5, R3 ;  /* 0x0000000502037c24 */ /* 0x000fca000f8e0203 */
[----:B------:R-:W-:Y:S01]  /*23a0*/  IADD3.X R15, R15, R11, R3, P0, !PT ;  /* 0x0000000b0f0f7210 */ /* 0x000fe200007fe403 */
[-C--:B0-----:R-:W-:Y:S02]  /*23b0*/  IMAD R10, R9, R166.reuse, RZ ;  /* 0x000000a6090a7224 */ /* 0x081fe400078e02ff */
[----:B------:R-:W-:-:S04]  /*23c0*/  IMAD.WIDE.U32 R2, R8, R166, R14 ;  /* 0x000000a608027225 */ /* 0x000fc800078e000e */
[----:B------:R-:W-:Y:S01]  /*23d0*/  IMAD R21, R8, R167, R10 ;  /* 0x000000a708157224 */ /* 0x000fe200078e020a */
[----:B-1----:R-:W-:-:S04]  /*23e0*/  IADD3 R2, P0, R2, R12, RZ ;  /* 0x0000000c02027210 */ /* 0x002fc80007f1e0ff */
[----:B------:R-:W-:Y:S01]  /*23f0*/  IADD3.X R3, R13, R3, R21, P0, !PT ;  /* 0x000000030d037210 */ /* 0x000fe200007fe415 */
[----:B------:R-:W-:Y:S08]  /*2400*/  @P5 BRA `(.L_x_40) ;  /* 0x0000000000045947 */ /* 0x000ff00003800000 */
[----:B------:R0:W5:Y:S02]  /*2410*/  LDG.E.U8 R164, desc[UR36][R2.64] ;  /* 0x0000002402a47981 */ /* 0x000164000c1e1100 */
.L_x_40:
[----:B------:R-:W-:Y:S05]  /*2420*/  BSYNC B1 ;  /* 0x0000000000017941 */ /* 0x000fea0003800000 */
.L_x_39:
[----:B-----5:R-:W-:Y:S01]  /*2430*/  LOP3.LUT R9, R164, 0xffff, RZ, 0xc0, !PT ;  /* 0x0000ffffa4097812 */ /* 0x020fe200078ec0ff */
[C---:B------:R-:W-:Y:S01]  /*2440*/  IMAD.SHL.U32 R10, R166.reuse, 0x8, RZ ;  /* 0x00000008a60a7824 */ /* 0x040fe200078e00ff */
[----:B------:R-:W-:Y:S01]  /*2450*/  SHF.L.U64.HI R11, R166, 0x3, R167 ;  /* 0x00000003a60b7819 */ /* 0x000fe200000102a7 */
[----:B------:R-:W-:Y:S01]  /*2460*/  BSSY B1, `(.L_x_41) ;  /* 0x000000e000017945 */ /* 0x000fe20003800000 */
[----:B------:R-:W-:Y:S02]  /*2470*/  PRMT R19, R9, 0x8880, RZ ;  /* 0x0000888009137816 */ /* 0x000fe400000000ff */
[----:B------:R-:W-:Y:S01]  /*2480*/  ISETP.LT.OR P2, PT, R0, 0x2, !P1 ;  /* 0x000000020000780c */ /* 0x000fe20004f41670 */
[----:B------:R-:W-:Y:S01]  /*2490*/  IMAD.WIDE.U32 R8, R8, R166, R10 ;  /* 0x000000a608087225 */ /* 0x000fe200078e000a */
[----:B------:R-:W-:-:S03]  /*24a0*/  ISETP.GE.AND P0, PT, R22, 0x9, PT ;  /* 0x000000091600780c */ /* 0x000fc60003f06270 */
[----:B------:R-:W-:Y:S01]  /*24b0*/  IMAD R10, R19, R152, RZ ;  /* 0x00000098130a7224 */ /* 0x000fe200078e02ff */
[----:B------:R-:W-:Y:S01]  /*24c0*/  IADD3 R8, P3, P4, R14, R12, R8 ;  /* 0x0000000c0e087210 */ /* 0x000fe20007c7e008 */
[----:B------:R-:W-:Y:S02]  /*24d0*/  IMAD.IADD R12, R21, 0x1, R9 ;  /* 0x00000001150c7824 */ /* 0x000fe400078e0209 */
[----:B------:R-:W-:-:S05]  /*24e0*/  @!P5 IMAD R11, R24, R153, R10 ;  /* 0x00000099180bd224 */ /* 0x000fca00078e020a */
[----:B------:R1:W-:Y:S01]  /*24f0*/  @!P5 STG.E.U8 desc[UR36][R4.64], R11 ;  /* 0x0000000b0400d986 */ /* 0x0003e2000c101124 */
[----:B------:R-:W-:Y:S05]  /*2500*/  @P2 BRA `(.L_x_42) ;  /* 0x00000000000c2947 */ /* 0x000fea0003800000 */
[----:B------:R-:W1:Y:S02]  /*2510*/  LDG.E.U8 R164, desc[UR36][R2.64+0x1] ;  /* 0x0000012402a47981 */ /* 0x000e64000c1e1100 */
[----:B-1----:R-:W-:-:S05]  /*2520*/  PRMT R11, R164, 0x8880, RZ ;  /* 0x00008880a40b7816 */ /* 0x002fca00000000ff */
[----:B------:R-:W-:-:S07]  /*2530*/  IMAD R10, R11, R152, RZ ;  /* 0x000000980b0a7224 */ /* 0x000fce00078e02ff */
.L_x_42:
[----:B------:R-:W-:Y:S05]  /*2540*/  BSYNC B1 ;  /* 0x0000000000017941 */ /* 0x000fea0003800000 */
.L_x_41:
[C---:B------:R-:W-:Y:S01]  /*2550*/  ISETP.LT.OR P5, PT, R0.reuse, 0x1, !P0 ;  /* 0x000000010000780c */ /* 0x040fe200047a1670 */
[----:B------:R-:W-:Y:S01]  /*2560*/  @!P2 IMAD R25, R25, R153, R10 ;  /* 0x000000991919a224 */ /* 0x000fe200078e020a */
[----:B------:R-:W-:Y:S01]  /*2570*/  BSSY B1, `(.L_x_43) ;  /* 0x000000a000017945 */ /* 0x000fe20003800000 */
[----:B------:R-:W-:Y:S02]  /*2580*/  IADD3.X R9, R15, R13, R12, P3, P4 ;  /* 0x0000000d0f097210 */ /* 0x000fe40001fe840c */
[C---:B------:R-:W-:Y:S01]  /*2590*/  ISETP.LT.OR P3, PT, R0.reuse, 0x2, !P0 ;  /* 0x000000020000780c */ /* 0x040fe20004761670 */
[----:B------:R2:W-:Y:S01]  /*25a0*/  @!P2 STG.E.U8 desc[UR36][R4.64+0x1], R25 ;  /* 0x000001190400a986 */ /* 0x0005e2000c101124 */
[C---:B------:R-:W-:Y:S02]  /*25b0*/  ISETP.LT.OR P4, PT, R0.reuse, 0x9, !P1 ;  /* 0x000000090000780c */ /* 0x040fe40004f81670 */
[----:B------:R-:W-:-:S04]  /*25c0*/  ISETP.LT.OR P2, PT, R0, 0xa, !P1 ;  /* 0x0000000a0000780c */ /* 0x000fc80004f41670 */
[----:B------:R-:W-:Y:S09]  /*25d0*/  @P5 BRA `(.L_x_44) ;  /* 0x00000000000c5947 */ /* 0x000ff20003800000 */
[----:B------:R-:W1:Y:S02]  /*25e0*/  LDG.E.U8 R164, desc[UR36][R8.64] ;  /* 0x0000002408a47981 */ /* 0x000e64000c1e1100 */
[----:B-1----:R-:W-:-:S05]  /*25f0*/  PRMT R11, R164, 0x8880, RZ ;  /* 0x00008880a40b7816 */ /* 0x002fca00000000ff */
[----:B------:R-:W-:-:S07]  /*2600*/  IMAD R10, R11, R152, RZ ;  /* 0x000000980b0a7224 */ /* 0x000fce00078e02ff */
.L_x_44:
[----:B------:R-:W-:Y:S05]  /*2610*/  BSYNC B1 ;  /* 0x0000000000017941 */ /* 0x000fea0003800000 */
.L_x_43:
[----:B-1----:R-:W-:Y:S01]  /*2620*/  @!P5 IMAD R11, R26, R153, R10 ;  /* 0x000000991a0bd224 */ /* 0x002fe200078e020a */
[----:B------:R-:W-:Y:S04]  /*2630*/  BSSY B1, `(.L_x_45) ;  /* 0x0000006000017945 */ /* 0x000fe80003800000 */
[----:B------:R1:W-:Y:S01]  /*2640*/  @!P5 STG.E.U8 desc[UR36][R6.64], R11 ;  /* 0x0000000b0600d986 */ /* 0x0003e2000c101124 */
[----:B------:R-:W-:Y:S05]  /*2650*/  @P3 BRA `(.L_x_46) ;  /* 0x00000000000c3947 */ /* 0x000fea0003800000 */
[----:B------:R-:W1:Y:S02]  /*2660*/  LDG.E.U8 R164, desc[UR36][R8.64+0x1] ;  /* 0x0000012408a47981 */ /* 0x000e64000c1e1100 */
[----:B-1----:R-:W-:-:S05]  /*2670*/  PRMT R11, R164, 0x8880, RZ ;  /* 0x00008880a40b7816 */ /* 0x002fca00000000ff */
[----:B------:R-:W-:-:S07]  /*2680*/  IMAD R10, R11, R152, RZ ;  /* 0x000000980b0a7224 */ /* 0x000fce00078e02ff */
.L_x_46:
[----:B------:R-:W-:Y:S05]  /*2690*/  BSYNC B1 ;  /* 0x0000000000017941 */ /* 0x000fea0003800000 */
.L_x_45:
[----:B------:R-:W-:Y:S01]  /*26a0*/  @!P3 IMAD R27, R27, R153, R10 ;  /* 0x000000991b1bb224 */ /* 0x000fe200078e020a */
[----:B------:R-:W-:Y:S04]  /*26b0*/  BSSY B1, `(.L_x_47) ;  /* 0x0000006000017945 */ /* 0x000fe80003800000 */
[----:B------:R3:W-:Y:S01]  /*26c0*/  @!P3 STG.E.U8 desc[UR36][R6.64+0x1], R27 ;  /* 0x0000011b0600b986 */ /* 0x0007e2000c101124 */
[----:B------:R-:W-:Y:S05]  /*26d0*/  @P4 BRA `(.L_x_48) ;  /* 0x00000000000c4947 */ /* 0x000fea0003800000 */
[----:B------:R-:W1:Y:S02]  /*26e0*/  LDG.E.U8 R164, desc[UR36][R2.64+0x8] ;  /* 0x0000082402a47981 */ /* 0x000e64000c1e1100 */
[----:B-1----:R-:W-:-:S05]  /*26f0*/  PRMT R11, R164, 0x8880, RZ ;  /* 0x00008880a40b7816 */ /* 0x002fca00000000ff */
[----:B------:R-:W-:-:S07]  /*2700*/  IMAD R10, R11, R152, RZ ;  /* 0x000000980b0a7224 */ /* 0x000fce00078e02ff */
.L_x_48:
[----:B------:R-:W-:Y:S05]  /*2710*/  BSYNC B1 ;  /* 0x0000000000017941 */ /* 0x000fea0003800000 */
.L_x_47:
[----:B-1----:R-:W-:Y:S01]  /*2720*/  @!P4 IMAD R11, R28, R153, R10 ;  /* 0x000000991c0bc224 */ /* 0x002fe200078e020a */
[----:B------:R-:W-:Y:S04]  /*2730*/  BSSY B1, `(.L_x_49) ;  /* 0x0000006000017945 */ /* 0x000fe80003800000 */
[----:B------:R1:W-:Y:S01]  /*2740*/  @!P4 STG.E.U8 desc[UR36][R4.64+0x8], R11 ;  /* 0x0000080b0400c986 */ /* 0x0003e2000c101124 */
[----:B------:R-:W-:Y:S05]  /*2750*/  @P2 BRA `(.L_x_50) ;  /* 0x00000000000c2947 */ /* 0x000fea0003800000 */
[----:B------:R-:W1:Y:S02]  /*2760*/  LDG.E.U8 R164, desc[UR36][R2.64+0x9] ;  /* 0x0000092402a47981 */ /* 0x000e64000c1e1100 */
[----:B-1----:R-:W-:-:S05]  /*2770*/  PRMT R11, R164, 0x8880, RZ ;  /* 0x00008880a40b7816 */ /* 0x002fca00000000ff */
[----:B------:R-:W-:-:S07]  /*2780*/  IMAD R10, R11, R152, RZ ;  /* 0x000000980b0a7224 */ /* 0x000fce00078e02ff */
.L_x_50:
[----:B------:R-:W-:Y:S05]  /*2790*/  BSYNC B1 ;  /* 0x0000000000017941 */ /* 0x000fea0003800000 */
.L_x_49:
[C---:B------:R-:W-:Y:S01]  /*27a0*/  ISETP.LT.OR P4, PT, R0.reuse, 0x9, !P0 ;  /* 0x000000090000780c */ /* 0x040fe20004781670 */
[----:B------:R-:W-:Y:S01]  /*27b0*/  @!P2 IMAD R29, R29, R153, R10 ;  /* 0x000000991d1da224 */ /* 0x000fe200078e020a */
[----:B------:R-:W-:Y:S01]  /*27c0*/  BSSY B1, `(.L_x_51) ;  /* 0x0000009000017945 */ /* 0x000fe20003800000 */
[C---:B------:R-:W-:Y:S02]  /*27d0*/  ISETP.LT.OR P3, PT, R0.reuse, 0xa, !P0 ;  /* 0x0000000a0000780c */ /* 0x040fe40004761670 */
[C---:B------:R-:W-:Y:S01]  /*27e0*/  ISETP.LT.OR P5, PT, R0.reuse, 0x11, !P1 ;  /* 0x000000110000780c */ /* 0x040fe20004fa1670 */
[----:B------:R4:W-:Y:S01]  /*27f0*/  @!P2 STG.E.U8 desc[UR36][R4.64+0x9], R29 ;  /* 0x0000091d0400a986 */ /* 0x0009e2000c101124 */
[----:B------:R-:W-:-:S06]  /*2800*/  ISETP.LT.OR P2, PT, R0, 0x12, !P1 ;  /* 0x000000120000780c */ /* 0x000fcc0004f41670 */
[----:B------:R-:W-:Y:S07]  /*2810*/  @P4 BRA `(.L_x_52) ;  /* 0x00000000000c4947 */ /* 0x000fee0003800000 */
[----:B------:R-:W1:Y:S02]  /*2820*/  LDG.E.U8 R164, desc[UR36][R8.64+0x8] ;  /* 0x0000082408a47981 */ /* 0x000e64000c1e1100 */
[----:B-1----:R-:W-:-:S05]  /*2830*/  PRMT R11, R164, 0x8880, RZ ;  /* 0x00008880a40b7816 */ /* 0x002fca00000000ff */
[----:B------:R-:W-:-:S07]  /*2840*/  IMAD R10, R11, R152, RZ ;  /* 0x000000980b0a7224 */ /* 0x000fce00078e02ff */
.L_x_52:
[----:B------:R-:W-:Y:S05]  /*2850*/  BSYNC B1 ;  /* 0x0000000000017941 */ /* 0x000fea0003800000 */
.L_x_51:
[----:B-1----:R-:W-:Y:S01]  /*2860*/  @!P4 IMAD R11, R30, R153, R10 ;  /* 0x000000991e0bc224 */ /* 0x002fe200078e020a */
[----:B------:R-:W-:Y:S04]  /*2870*/  BSSY B1, `(.L_x_53) ;  /* 0x0000006000017945 */ /* 0x000fe80003800000 */
[----:B------:R1:W-:Y:S01]  /*2880*/  @!P4 STG.E.U8 desc[UR36][R6.64+0x8], R11 ;  /* 0x0000080b0600c986 */ /* 0x0003e2000c101124 */
[----:B------:R-:W-:Y:S05]  /*2890*/  @P3 BRA `(.L_x_54) ;  /* 0x00000000000c3947 */ /* 0x000fea0003800000 */
[----:B------:R-:W1:Y:S02]  /*28a0*/  LDG.E.U8 R164, desc[UR36][R8.64+0x9] ;  /* 0x0000092408a47981 */ /* 0x000e64000c1e1100 */
[----:B-1----:R-:W-:-:S05]  /*28b0*/  PRMT R11, R164, 0x8880, RZ ;  /* 0x00008880a40b7816 */ /* 0x002fca00000000ff */
[----:B------:R-:W-:-:S07]  /*28c0*/  IMAD R10, R11, R152, RZ ;  /* 0x000000980b0a7224 */ /* 0x000fce00078e02ff */
.L_x_54:
[----:B------:R-:W-:Y:S05]  /*28d0*/  BSYNC B1 ;  /* 0x0000000000017941 */ /* 0x000fea0003800000 */
.L_x_53:
[----:B------:R-:W-:Y:S01]  /*28e0*/  @!P3 IMAD R31, R31, R153, R10 ;  /* 0x000000991f1fb224 */ /* 0x000fe200078e020a */
[----:B------:R-:W-:Y:S04]  /*28f0*/  BSSY B1, `(.L_x_55) ;  /* 0x0000006000017945 */ /* 0x000fe80003800000 */
[----:B------:R0:W-:Y:S01]  /*2900*/  @!P3 STG.E.U8 desc[UR36][R6.64+0x9], R31 ;  /* 0x0000091f0600b986 */ /* 0x0001e2000c101124 */
[----:B------:R-:W-:Y:S05]  /*2910*/  @P5 BRA `(.L_x_56) ;  /* 0x00000000000c5947 */ /* 0x000fea0003800000 */
[----:B------:R-:W1:Y:S02]  /*2920*/  LDG.E.U8 R164, desc[UR36][R2.64+0x10] ;  /* 0x0000102402a47981 */ /* 0x000e64000c1e1100 */
[----:B-1----:R-:W-:-:S05]  /*2930*/  PRMT R11, R164, 0x8880, RZ ;  /* 0x00008880a40b7816 */ /* 0x002fca00000000ff */
[----:B------:R-:W-:-:S07]  /*2940*/  IMAD R10, R11, R152, RZ ;  /* 0x000000980b0a7224 */ /* 0x000fce00078e02ff */
.L_x_56:
[----:B------:R-:W-:Y:S05]  /*2950*/  BSYNC B1 ;  /* 0x0000000000017941 */ /* 0x000fea0003800000 */
.L_x_55:
[----:B-1----:R-:W-:Y:S01]  /*2960*/  @!P5 IMAD R11, R32, R153, R10 ;  /* 0x00000099200bd224 */ /* 0x002fe200078e020a */
[----:B------:R-:W-:Y:S04]  /*2970*/  BSSY B1, `(.L_x_57) ;  /* 0x0000006000017945 */ /* 0x000fe80003800000 */
[----:B------:R1:W-:Y:S01]  /*2980*/  @!P5 STG.E.U8 desc[UR36][R4.64+0x10], R11 ;  /* 0x0000100b0400d986 */ /* 0x0003e2000c101124 */
[----:B------:R-:W-:Y:S05]  /*2990*/  @P2 BRA `(.L_x_58) ;  /* 0x00000000000c2947 */ /* 0x000fea0003800000 */
[----:B------:R-:W1:Y:S02]  /*29a0*/  LDG.E.U8 R164, desc[UR36][R2.64+0x11] ;  /* 0x0000112402a47981 */ /* 0x000e64000c1e1100 */
[----:B-1----:R-:W-:-:S05]  /*29b0*/  PRMT R11, R164, 0x8880, RZ ;  /* 0x00008880a40b7816 */ /* 0x002fca00000000ff */
[----:B------:R-:W-:-:S07]  /*29c0*/  IMAD R10, R11, R152, RZ ;  /* 0x000000980b0a7224 */ /* 0x000fce00078e02ff */
.L_x_58:
[----:B------:R-:W-:Y:S05]  /*29d0*/  BSYNC B1 ;  /* 0x0000000000017941 */ /* 0x000fea0003800000 */
.L_x_57:
        /* <DEDUP_REMOVED lines=11> */
.L_x_60:
[----:B------:R-:W-:Y:S05]  /*2a90*/  BSYNC B1 ;  /* 0x0000000000017941 */ /* 0x000fea0003800000 */
.L_x_59:
[----:B-1----:R-:W-:Y:S01]  /*2aa0*/  @!P4 IMAD R11, R34, R153, R10 ;  /* 0x00000099220bc224 */ /* 0x002fe200078e020a */
[----:B------:R-:W-:Y:S04]  /*2ab0*/  BSSY B1, `(.L_x_61) ;  /* 0x0000006000017945 */ /* 0x000fe80003800000 */
[----:B------:R1:W-:Y:S01]  /*2ac0*/  @!P4 STG.E.U8 desc[UR36][R6.64+0x10], R11 ;  /* 0x0000100b0600c986 */ /* 0x0003e2000c101124 */
[----:B------:R-:W-:Y:S05]  /*2ad0*/  @P3 BRA `(.L_x_62) ;  /* 0x00000000000c3947 */ /* 0x000fea0003800000 */
[----:B------:R-:W1:Y:S02]  /*2ae0*/  LDG.E.U8 R164, desc[UR36][R8.64+0x11] ;  /* 0x0000112408a47981 */ /* 0x000e64000c1e1100 */
[----:B-1----:R-:W-:-:S05]  /*2af0*/  PRMT R11, R164, 0x8880, RZ ;  /* 0x00008880a40b7816 */ /* 0x002fca00000000ff */
[----:B------:R-:W-:-:S07]  /*2b00*/  IMAD R10, R11, R152, RZ ;  /* 0x000000980b0a7224 */ /* 0x000fce00078e02ff */
.L_x_62:
[----:B------:R-:W-:Y:S05]  /*2b10*/  BSYNC B1 ;  /* 0x0000000000017941 */ /* 0x000fea0003800000 */
.L_x_61:
[----:B------:R-:W-:Y:S01]  /*2b20*/  @!P3 IMAD R35, R35, R153, R10 ;  /* 0x000000992323b224 */ /* 0x000fe200078e020a */
[----:B------:R-:W-:Y:S04]  /*2b30*/  BSSY B1, `(.L_x_63) ;  /* 0x0000006000017945 */ /* 0x000fe80003800000 */
[----:B------:R0:W-:Y:S01]  /*2b40*/  @!P3 STG.E.U8 desc[UR36][R6.64+0x11], R35 ;  /* 0x000011230600b986 */ /* 0x0001e2000c101124 */
[----:B------:R-:W-:Y:S05]  /*2b50*/  @P5 BRA `(.L_x_64) ;  /* 0x00000000000c5947 */ /* 0x000fea0003800000 */
[----:B------:R-:W1:Y:S02]  /*2b60*/  LDG.E.U8 R164, desc[UR36][R2.64+0x18] ;  /* 0x0000182402a47981 */ /* 0x000e64000c1e1100 */
[----:B-1----:R-:W-:-:S05]  /*2b70*/  PRMT R11, R164, 0x8880, RZ ;  /* 0x00008880a40b7816 */ /* 0x002fca00000000ff */
[----:B------:R-:W-:-:S07]  /*2b80*/  IMAD R10, R11, R152, RZ ;  /* 0x000000980b0a7224 */ /* 0x000fce00078e02ff */
.L_x_64:
[----:B------:R-:W-:Y:S05]  /*2b90*/  BSYNC B1 ;  /* 0x0000000000017941 */ /* 0x000fea0003800000 */
.L_x_63:
[----:B-1----:R-:W-:Y:S01]  /*2ba0*/  @!P5 IMAD R11, R36, R153, R10 ;  /* 0x00000099240bd224 */ /* 0x002fe200078e020a */
[----:B------:R-:W-:Y:S04]  /*2bb0*/  BSSY B1, `(.L_x_65) ;  /* 0x0000006000017945 */ /* 0x000fe80003800000 */
[----:B------:R1:W-:Y:S01]  /*2bc0*/  @!P5 STG.E.U8 desc[UR36][R4.64+0x18], R11 ;  /* 0x0000180b0400d986 */ /* 0x0003e2000c101124 */
[----:B------:R-:W-:Y:S05]  /*2bd0*/  @P2 BRA `(.L_x_66) ;  /* 0x00000000000c2947 */ /* 0x000fea0003800000 */
[----:B------:R-:W1:Y:S02]  /*2be0*/  LDG.E.U8 R164, desc[UR36][R2.64+0x19] ;  /* 0x0000192402a47981 */ /* 0x000e64000c1e1100 */
[----:B-1----:R-:W-:-:S05]  /*2bf0*/  PRMT R11, R164, 0x8880, RZ ;  /* 0x00008880a40b7816 */ /* 0x002fca00000000ff */
[----:B------:R-:W-:-:S07]  /*2c00*/  IMAD R10, R11, R152, RZ ;  /* 0x000000980b0a7224 */ /* 0x000fce00078e02ff */
.L_x_66:
[----:B------:R-:W-:Y:S05]  /*2c10*/  BSYNC B1 ;  /* 0x0000000000017941 */ /* 0x000fea0003800000 */
.L_x_65:
        /* <DEDUP_REMOVED lines=11> */
.L_x_68:
[----:B------:R-:W-:Y:S05]  /*2cd0*/  BSYNC B1 ;  /* 0x0000000000017941 */ /* 0x000fea0003800000 */
.L_x_67:
[----:B-1----:R-:W-:Y:S01]  /*2ce0*/  @!P4 IMAD R11, R38, R153, R10 ;  /* 0x00000099260bc224 */ /* 0x002fe200078e020a */
[----:B------:R-:W-:Y:S04]  /*2cf0*/  BSSY B1, `(.L_x_69) ;  /* 0x0000006000017945 */ /* 0x000fe80003800000 */
[----:B------:R1:W-:Y:S01]  /*2d00*/  @!P4 STG.E.U8 desc[UR36][R6.64+0x18], R11 ;  /* 0x0000180b0600c986 */ /* 0x0003e2000c101124 */
[----:B------:R-:W-:Y:S05]  /*2d10*/  @P3 BRA `(.L_x_70) ;  /* 0x00000000000c3947 */ /* 0x000fea0003800000 */
[----:B------:R-:W1:Y:S02]  /*2d20*/  LDG.E.U8 R164, desc[UR36][R8.64+0x19] ;  /* 0x0000192408a47981 */ /* 0x000e64000c1e1100 */
[----:B-1----:R-:W-:-:S05]  /*2d30*/  PRMT R11, R164, 0x8880, RZ ;  /* 0x00008880a40b7816 */ /* 0x002fca00000000ff */
[----:B------:R-:W-:-:S07]  /*2d40*/  IMAD R10, R11, R152, RZ ;  /* 0x000000980b0a7224 */ /* 0x000fce00078e02ff */
.L_x_70:
[----:B------:R-:W-:Y:S05]  /*2d50*/  BSYNC B1 ;  /* 0x0000000000017941 */ /* 0x000fea0003800000 */
.L_x_69:
[----:B------:R-:W-:Y:S01]  /*2d60*/  @!P3 IMAD R39, R39, R153, R10 ;  /* 0x000000992727b224 */ /* 0x000fe200078e020a */
[----:B------:R-:W-:Y:S04]  /*2d70*/  BSSY B1, `(.L_x_71) ;  /* 0x0000006000017945 */ /* 0x000fe80003800000 */
[----:B------:R0:W-:Y:S01]  /*2d80*/  @!P3 STG.E.U8 desc[UR36][R6.64+0x19], R39 ;  /* 0x000019270600b986 */ /* 0x0001e2000c101124 */
[----:B------:R-:W-:Y:S05]  /*2d90*/  @P5 BRA `(.L_x_72) ;  /* 0x00000000000c5947 */ /* 0x000fea0003800000 */
[----:B------:R-:W1:Y:S02]  /*2da0*/  LDG.E.U8 R164, desc[UR36][R2.64+0x20] ;  /* 0x0000202402a47981 */ /* 0x000e64000c1e1100 */
[----:B-1----:R-:W-:-:S05]  /*2db0*/  PRMT R11, R164, 0x8880, RZ ;  /* 0x00008880a40b7816 */ /* 0x002fca00000000ff */
[----:B------:R-:W-:-:S07]  /*2dc0*/  IMAD R10, R11, R152, RZ ;  /* 0x000000980b0a7224 */ /* 0x000fce00078e02ff */
.L_x_72:
[----:B------:R-:W-:Y:S05]  /*2dd0*/  BSYNC B1 ;  /* 0x0000000000017941 */ /* 0x000fea0003800000 */
.L_x_71:
[----:B-1----:R-:W-:Y:S01]  /*2de0*/  @!P5 IMAD R11, R40, R153, R10 ;  /* 0x00000099280bd224 */ /* 0x002fe200078e020a */
[----:B------:R-:W-:Y:S04]  /*2df0*/  BSSY B1, `(.L_x_73) ;  /* 0x0000006000017945 */ /* 0x000fe80003800000 */
[----:B------:R1:W-:Y:S01]  /*2e00*/  @!P5 STG.E.U8 desc[UR36][R4.64+0x20], R11 ;  /* 0x0000200b0400d986 */ /* 0x0003e2000c101124 */
[----:B------:R-:W-:Y:S05]  /*2e10*/  @P2 BRA `(.L_x_74) ;  /* 0x00000000000c2947 */ /* 0x000fea0003800000 */
[----:B------:R-:W1:Y:S02]  /*2e20*/  LDG.E.U8 R164, desc[UR36][R2.64+0x21] ;  /* 0x0000212402a47981 */ /* 0x000e64000c1e1100 */
[----:B-1----:R-:W-:-:S05]  /*2e30*/  PRMT R11, R164, 0x8880, RZ ;  /* 0x00008880a40b7816 */ /* 0x002fca00000000ff */
[----:B------:R-:W-:-:S07]  /*2e40*/  IMAD R10, R11, R152, RZ ;  /* 0x000000980b0a7224 */ /* 0x000fce00078e02ff */
.L_x_74:
[----:B------:R-:W-:Y:S05]  /*2e50*/  BSYNC B1 ;  /* 0x0000000000017941 */ /* 0x000fea0003800000 */
.L_x_73:
        /* <DEDUP_REMOVED lines=11> */
.L_x_76:
[----:B------:R-:W-:Y:S05]  /*2f10*/  BSYNC B1 ;  /* 0x0000000000017941 */ /* 0x000fea0003800000 */
.L_x_75:
[----:B-1----:R-:W-:Y:S01]  /*2f20*/  @!P4 IMAD R11, R42, R153, R10 ;  /* 0x000000992a0bc224 */ /* 0x002fe200078e020a */
[----:B------:R-:W-:Y:S04]  /*2f30*/  BSSY B1, `(.L_x_77) ;  /* 0x0000006000017945 */ /* 0x000fe80003800000 */
[----:B------:R1:W-:Y:S01]  /*2f40*/  @!P4 STG.E.U8 desc[UR36][R6.64+0x20], R11 ;  /* 0x0000200b0600c986 */ /* 0x0003e2000c101124 */
[----:B------:R-:W-:Y:S05]  /*2f50*/  @P3 BRA `(.L_x_78) ;  /* 0x00000000000c3947 */ /* 0x000fea0003800000 */
[----:B------:R-:W1:Y:S02]  /*2f60*/  LDG.E.U8 R164, desc[UR36][R8.64+0x21] ;  /* 0x0000212408a47981 */ /* 0x000e64000c1e1100 */
[----:B-1----:R-:W-:-:S05]  /*2f70*/  PRMT R11, R164, 0x8880, RZ ;  /* 0x00008880a40b7816 */ /* 0x002fca00000000ff */
[----:B------:R-:W-:-:S07]  /*2f80*/  IMAD R10, R11, R152, RZ ;  /* 0x000000980b0a7224 */ /* 0x000fce00078e02ff */
.L_x_78:
[----:B------:R-:W-:Y:S05]  /*2f90*/  BSYNC B1 ;  /* 0x0000000000017941 */ /* 0x000fea0003800000 */
.L_x_77:
[----:B------:R-:W-:Y:S01]  /*2fa0*/  @!P3 IMAD R43, R43, R153, R10 ;  /* 0x000000992b2bb224 */ /* 0x000fe200078e020a */
[----:B------:R-:W-:Y:S04]  /*2fb0*/  BSSY B1, `(.L_x_79) ;  /* 0x0000006000017945 */ /* 0x000fe80003800000 */
[----:B------:R0:W-:Y:S01]  /*2fc0*/  @!P3 STG.E.U8 desc[UR36][R6.64+0x21], R43 ;  /* 0x0000212b0600b986 */ /* 0x0001e2000c101124 */
[----:B------:R-:W-:Y:S05]  /*2fd0*/  @P5 BRA `(.L_x_80) ;  /* 0x00000000000c5947 */ /* 0x000fea0003800000 */
[----:B------:R-:W1:Y:S02]  /*2fe0*/  LDG.E.U8 R164, desc[UR36][R2.64+0x28] ;  /* 0x0000282402a47981 */ /* 0x000e64000c1e1100 */
[----:B-1----:R-:W-:-:S05]  /*2ff0*/  PRMT R11, R164, 0x8880, RZ ;  /* 0x00008880a40b7816 */ /* 0x002fca00000000ff */
[----:B------:R-:W-:-:S07]  /*3000*/  IMAD R10, R11, R152, RZ ;  /* 0x000000980b0a7224 */ /* 0x000fce00078e02ff */
.L_x_80:
[----:B------:R-:W-:Y:S05]  /*3010*/  BSYNC B1 ;  /* 0x0000000000017941 */ /* 0x000fea0003800000 */
.L_x_79:
[----:B-1----:R-:W-:Y:S01]  /*3020*/  @!P5 IMAD R11, R44, R153, R10 ;  /* 0x000000992c0bd224 */ /* 0x002fe200078e020a */
[----:B------:R-:W-:Y:S04]  /*3030*/  BSSY B1, `(.L_x_81) ;  /* 0x0000006000017945 */ /* 0x000fe80003800000 */
[----:B------:R1:W-:Y:S01]  /*3040*/  @!P5 STG.E.U8 desc[UR36][R4.64+0x28], R11 ;  /* 0x0000280b0400d986 */ /* 0x0003e2000c101124 */
[----:B------:R-:W-:Y:S05]  /*3050*/  @P2 BRA `(.L_x_82) ;  /* 0x00000000000c2947 */ /* 0x000fea0003800000 */
[----:B------:R-:W1:Y:S02]  /*3060*/  LDG.E.U8 R164, desc[UR36][R2.64+0x29] ;  /* 0x0000292402a47981 */ /* 0x000e64000c1e1100 */
[----:B-1----:R-:W-:-:S05]  /*3070*/  PRMT R11, R164, 0x8880, RZ ;  /* 0x00008880a40b7816 */ /* 0x002fca00000000ff */
[----:B------:R-:W-:-:S07]  /*3080*/  IMAD R10, R11, R152, RZ ;  /* 0x000000980b0a7224 */ /* 0x000fce00078e02ff */
.L_x_82:
[----:B------:R-:W-:Y:S05]  /*3090*/  BSYNC B1 ;  /* 0x0000000000017941 */ /* 0x000fea0003800000 */
.L_x_81:
        /* <DEDUP_REMOVED lines=11> */
.L_x_84:
[----:B------:R-:W-:Y:S05]  /*3150*/  BSYNC B1 ;  /* 0x0000000000017941 */ /* 0x000fea0003800000 */
.L_x_83:
[----:B-1----:R-:W-:Y:S01]  /*3160*/  @!P4 IMAD R11, R46, R153, R10 ;  /* 0x000000992e0bc224 */ /* 0x002fe200078e020a */
[----:B------:R-:W-:Y:S04]  /*3170*/  BSSY B1, `(.L_x_85) ;  /* 0x0000006000017945 */ /* 0x000fe80003800000 */
[----:B------:R1:W-:Y:S01]  /*3180*/  @!P4 STG.E.U8 desc[UR36][R6.64+0x28], R11 ;  /* 0x0000280b0600c986 */ /* 0x0003e2000c101124 */
[----:B------:R-:W-:Y:S05]  /*3190*/  @P3 BRA `(.L_x_86) ;  /* 0x00000000000c3947 */ /* 0x000fea0003800000 */
[----:B------:R-:W1:Y:S02]  /*31a0*/  LDG.E.U8 R164, desc[UR36][R8.64+0x29] ;  /* 0x0000292408a47981 */ /* 0x000e64000c1e1100 */
[----:B-1----:R-:W-:-:S05]  /*31b0*/  PRMT R11, R164, 0x8880, RZ ;  /* 0x00008880a40b7816 */ /* 0x002fca00000000ff */
[----:B------:R-:W-:-:S07]  /*31c0*/  IMAD R10, R11, R152, RZ ;  /* 0x000000980b0a7224 */ /* 0x000fce00078e02ff */
.L_x_86:
[----:B------:R-:W-:Y:S05]  /*31d0*/  BSYNC B1 ;  /* 0x0000000000017941 */ /* 0x000fea0003800000 */
.L_x_85:
[----:B------:R-:W-:Y:S01]  /*31e0*/  @!P3 IMAD R47, R47, R153, R10 ;  /* 0x000000992f2fb224 */ /* 0x000fe200078e020a */
[----:B------:R-:W-:Y:S04]  /*31f0*/  BSSY B1, `(.L_x_87) ;  /* 0x0000006000017945 */ /* 0x000fe80003800000 */
[----:B------:R0:W-:Y:S01]  /*3200*/  @!P3 STG.E.U8 desc[UR36][R6.64+0x29], R47 ;  /* 0x0000292f0600b986 */ /* 0x0001e2000c101124 */
[----:B------:R-:W-:Y:S05]  /*3210*/  @P5 BRA `(.L_x_88) ;  /* 0x00000000000c5947 */ /* 0x000fea0003800000 */
[----:B------:R-:W1:Y:S02]  /*3220*/  LDG.E.U8 R164, desc[UR36][R2.64+0x30] ;  /* 0x0000302402a47981 */ /* 0x000e64000c1e1100 */
[----:B-1----:R-:W-:-:S05]  /*3230*/  PRMT R11, R164, 0x8880, RZ ;  /* 0x00008880a40b7816 */ /* 0x002fca00000000ff */
[----:B------:R-:W-:-:S07]  /*3240*/  IMAD R10, R11, R152, RZ ;  /* 0x000000980b0a7224 */ /* 0x000fce00078e02ff */
.L_x_88:
[----:B------:R-:W-:Y:S05]  /*3250*/  BSYNC B1 ;  /* 0x0000000000017941 */ /* 0x000fea0003800000 */
.L_x_87:
[----:B-1----:R-:W-:Y:S01]  /*3260*/  @!P5 IMAD R11, R48, R153, R10 ;  /* 0x00000099300bd224 */ /* 0x002fe200078e020a */
[----:B------:R-:W-:Y:S04]  /*3270*/  BSSY B1, `(.L_x_89) ;  /* 0x0000006000017945 */ /* 0x000fe80003800000 */
[----:B------:R1:W-:Y:S01]  /*3280*/  @!P5 STG.E.U8 desc[UR36][R4.64+0x30], R11 ;  /* 0x0000300b0400d986 */ /* 0x0003e2000c101124 */
[----:B------:R-:W-:Y:S05]  /*3290*/  @P2 BRA `(.L_x_90) ;  /* 0x00000000000c2947 */ /* 0x000fea0003800000 */
[----:B------:R-:W1:Y:S02]  /*32a0*/  LDG.E.U8 R164, desc[UR36][R2.64+0x31] ;  /* 0x0000312402a47981 */ /* 0x000e64000c1e1100 */
[----:B-1----:R-:W-:-:S05]  /*32b0*/  PRMT R11, R164, 0x8880, RZ ;  /* 0x00008880a40b7816 */ /* 0x002fca00000000ff */
[----:B------:R-:W-:-:S07]  /*32c0*/  IMAD R10, R11, R152, RZ ;  /* 0x000000980b0a7224 */ /* 0x000fce00078e02ff */
.L_x_90:
[----:B------:R-:W-:Y:S05]  /*32d0*/  BSYNC B1 ;  /* 0x0000000000017941 */ /* 0x000fea0003800000 */
.L_x_89:
        /* <DEDUP_REMOVED lines=11> */
.L_x_92:
[----:B------:R-:W-:Y:S05]  /*3390*/  BSYNC B1 ;  /* 0x0000000000017941 */ /* 0x000fea0003800000 */
.L_x_91:
[----:B-1----:R-:W-:Y:S01]  /*33a0*/  @!P4 IMAD R11, R50, R153, R10 ;  /* 0x00000099320bc224 */ /* 0x002fe200078e020a */
[----:B------:R-:W-:Y:S04]  /*33b0*/  BSSY B1, `(.L_x_93) ;  /* 0x0000006000017945 */ /* 0x000fe80003800000 */
[----:B------:R1:W-:Y:S01]  /*33c0*/  @!P4 STG.E.U8 desc[UR36][R6.64+0x30], R11 ;  /* 0x0000300b0600c986 */ /* 0x0003e2000c101124 */
[----:B------:R-:W-:Y:S05]  /*33d0*/  @P3 BRA `(.L_x_94) ;  /* 0x00000000000c3947 */ /* 0x000fea0003800000 */
[----:B------:R-:W1:Y:S02]  /*33e0*/  LDG.E.U8 R164, desc[UR36][R8.64+0x31] ;  /* 0x0000312408a47981 */ /* 0x000e64000c1e1100 */
[----:B-1----:R-:W-:-:S05]  /*33f0*/  PRMT R11, R164, 0x8880, RZ ;  /* 0x00008880a40b7816 */ /* 0x002fca00000000ff */
[----:B------:R-:W-:-:S07]  /*3400*/  IMAD R10, R11, R152, RZ ;  /* 0x000000980b0a7224 */ /* 0x000fce00078e02ff */
.L_x_94:
[----:B------:R-:W-:Y:S05]  /*3410*/  BSYNC B1 ;  /* 0x0000000000017941 */ /* 0x000fea0003800000 */
.L_x_93:
[----:B------:R-:W-:Y:S01]  /*3420*/  @!P3 IMAD R51, R51, R153, R10 ;  /* 0x000000993333b224 */ /* 0x000fe200078e020a */
[----:B------:R-:W-:Y:S04]  /*3430*/  BSSY B1, `(.L_x_95) ;  /* 0x0000006000017945 */ /* 0x000fe80003800000 */
[----:B------:R0:W-:Y:S01]  /*3440*/  @!P3 STG.E.U8 desc[UR36][R6.64+0x31], R51 ;  /* 0x000031330600b986 */ /* 0x0001e2000c101124 */
[----:B------:R-:W-:Y:S05]  /*3450*/  @P5 BRA `(.L_x_96) ;  /* 0x00000000000c5947 */ /* 0x000fea0003800000 */
[----:B------:R-:W1:Y:S02]  /*3460*/  LDG.E.U8 R164, desc[UR36][R2.64+0x38] ;  /* 0x0000382402a47981 */ /* 0x000e64000c1e1100 */
[----:B-1----:R-:W-:-:S05]  /*3470*/  PRMT R11, R164, 0x8880, RZ ;  /* 0x00008880a40b7816 */ /* 0x002fca00000000ff */
[----:B------:R-:W-:-:S07]  /*3480*/  IMAD R10, R11, R152, RZ ;  /* 0x000000980b0a7224 */ /* 0x000fce00078e02ff */
.L_x_96:
[----:B------:R-:W-:Y:S05]  /*3490*/  BSYNC B1 ;  /* 0x0000000000017941 */ /* 0x000fea0003800000 */
.L_x_95:
[----:B-1----:R-:W-:Y:S01]  /*34a0*/  @!P5 IMAD R11, R52, R153, R10 ;  /* 0x00000099340bd224 */ /* 0x002fe200078e020a */
[----:B------:R-:W-:Y:S04]  /*34b0*/  BSSY B1, `(.L_x_97) ;  /* 0x0000006000017945 */ /* 0x000fe80003800000 */
[----:B------:R1:W-:Y:S01]  /*34c0*/  @!P5 STG.E.U8 desc[UR36][R4.64+0x38], R11 ;  /* 0x0000380b0400d986 */ /* 0x0003e2000c101124 */
[----:B------:R-:W-:Y:S05]  /*34d0*/  @P2 BRA `(.L_x_98) ;  /* 0x00000000000c2947 */ /* 0x000fea0003800000 */
[----:B------:R-:W1:Y:S02]  /*34e0*/  LDG.E.U8 R164, desc[UR36][R2.64+0x39] ;  /* 0x0000392402a47981 */ /* 0x000e64000c1e1100 */
[----:B-1----:R-:W-:-:S05]  /*34f0*/  PRMT R11, R164, 0x8880, RZ ;  /* 0x00008880a40b7816 */ /* 0x002fca00000000ff */
[----:B------:R-:W-:-:S07]  /*3500*/  IMAD R10, R11, R152, RZ ;  /* 0x000000980b0a7224 */ /* 0x000fce00078e02ff */
.L_x_98:
[----:B------:R-:W-:Y:S05]  /*3510*/  BSYNC B1 ;  /* 0x0000000000017941 */ /* 0x000fea0003800000 */
.L_x_97:
        /* <DEDUP_REMOVED lines=11> */
.L_x_100:
[----:B------:R-:W-:Y:S05]  /*35d0*/  BSYNC B1 ;  /* 0x0000000000017941 */ /* 0x000fea0003800000 */
.L_x_99:
[----:B-1----:R-:W-:Y:S01]  /*35e0*/  @!P4 IMAD R11, R54, R153, R10 ;  /* 0x00000099360bc224 */ /* 0x002fe200078e020a */
[----:B------:R-:W-:Y:S04]  /*35f0*/  BSSY B1, `(.L_x_101) ;  /* 0x0000006000017945 */ /* 0x000fe80003800000 */
[----:B------:R1:W-:Y:S01]  /*3600*/  @!P4 STG.E.U8 desc[UR36][R6.64+0x38], R11 ;  /* 0x0000380b0600c986 */ /* 0x0003e2000c101124 */
[----:B------:R-:W-:Y:S05]  /*3610*/  @P3 BRA `(.L_x_102) ;  /* 0x00000000000c3947 */ /* 0x000fea0003800000 */
[----:B------:R-:W1:Y:S02]  /*3620*/  LDG.E.U8 R164, desc[UR36][R8.64+0x39] ;  /* 0x0000392408a47981 */ /* 0x000e64000c1e1100 */
[----:B-1----:R-:W-:-:S05]  /*3630*/  PRMT R11, R164, 0x8880, RZ ;  /* 0x00008880a40b7816 */ /* 0x002fca00000000ff */
[----:B------:R-:W-:-:S07]  /*3640*/  IMAD R10, R11, R152, RZ ;  /* 0x000000980b0a7224 */ /* 0x000fce00078e02ff */
.L_x_102:
[----:B------:R-:W-:Y:S05]  /*3650*/  BSYNC B1 ;  /* 0x0000000000017941 */ /* 0x000fea0003800000 */
.L_x_101:
[----:B------:R-:W-:Y:S01]  /*3660*/  @!P3 IMAD R55, R55, R153, R10 ;  /* 0x000000993737b224 */ /* 0x000fe200078e020a */
[----:B------:R-:W-:Y:S04]  /*3670*/  BSSY B1, `(.L_x_103) ;  /* 0x0000006000017945 */ /* 0x000fe80003800000 */
[----:B------:R0:W-:Y:S01]  /*3680*/  @!P3 STG.E.U8 desc[UR36][R6.64+0x39], R55 ;  /* 0x000039370600b986 */ /* 0x0001e2000c101124 */
[----:B------:R-:W-:Y:S05]  /*3690*/  @P5 BRA `(.L_x_104) ;  /* 0x00000000000c5947 */ /* 0x000fea0003800000 */
[----:B------:R-:W1:Y:S02]  /*36a0*/  LDG.E.U8 R164, desc[UR36][R2.64+0x40] ;  /* 0x0000402402a47981 */ /* 0x000e64000c1e1100 */
[----:B-1----:R-:W-:-:S05]  /*36b0*/  PRMT R11, R164, 0x8880, RZ ;  /* 0x00008880a40b7816 */ /* 0x002fca00000000ff */
[----:B------:R-:W-:-:S07]  /*36c0*/  IMAD R10, R11, R152, RZ ;  /* 0x000000980b0a7224 */ /* 0x000fce00078e02ff */
.L_x_104:
[----:B------:R-:W-:Y:S05]  /*36d0*/  BSYNC B1 ;  /* 0x0000000000017941 */ /* 0x000fea0003800000 */
.L_x_103:
[----:B-1----:R-:W-:Y:S01]  /*36e0*/  @!P5 IMAD R11, R56, R153, R10 ;  /* 0x00000099380bd224 */ /* 0x002fe200078e020a */
[----:B------:R-:W-:Y:S04]  /*36f0*/  BSSY B1, `(.L_x_105) ;  /* 0x0000006000017945 */ /* 0x000fe80003800000 */
[----:B------:R1:W-:Y:S01]  /*3700*/  @!P5 STG.E.U8 desc[UR36][R4.64+0x40], R11 ;  /* 0x0000400b0400d986 */ /* 0x0003e2000c101124 */
[----:B------:R-:W-:Y:S05]  /*3710*/  @P2 BRA `(.L_x_106) ;  /* 0x00000000000c2947 */ /* 0x000fea0003800000 */
[----:B------:R-:W1:Y:S02]  /*3720*/  LDG.E.U8 R164, desc[UR36][R2.64+0x41] ;  /* 0x0000412402a47981 */ /* 0x000e64000c1e1100 */
[----:B-1----:R-:W-:-:S05]  /*3730*/  PRMT R11, R164, 0x8880, RZ ;  /* 0x00008880a40b7816 */ /* 0x002fca00000000ff */
[----:B------:R-:W-:-:S07]  /*3740*/  IMAD R10, R11, R152, RZ ;  /* 0x000000980b0a7224 */ /* 0x000fce00078e02ff */
.L_x_106:
[----:B------:R-:W-:Y:S05]  /*3750*/  BSYNC B1 ;  /* 0x0000000000017941 */ /* 0x000fea0003800000 */
.L_x_105:
        /* <DEDUP_REMOVED lines=11> */
.L_x_108:
[----:B------:R-:W-:Y:S05]  /*3810*/  BSYNC B1 ;  /* 0x0000000000017941 */ /* 0x000fea0003800000 */
.L_x_107:
[----:B-1----:R-:W-:Y:S01]  /*3820*/  @!P4 IMAD R11, R58, R153, R10 ;  /* 0x000000993a0bc224 */ /* 0x002fe200078e020a */
[----:B------:R-:W-:Y:S04]  /*3830*/  BSSY B1, `(.L_x_109) ;  /* 0x0000006000017945 */ /* 0x000fe80003800000 */
[----:B------:R1:W-:Y:S01]  /*3840*/  @!P4 STG.E.U8 desc[UR36][R6.64+0x40], R11 ;  /* 0x0000400b0600c986 */ /* 0x0003e2000c101124 */
[----:B------:R-:W-:Y:S05]  /*3850*/  @P3 BRA `(.L_x_110) ;  /* 0x00000000000c3947 */ /* 0x000fea0003800000 */
[----:B------:R-:W1:Y:S02]  /*3860*/  LDG.E.U8 R164, desc[UR36][R8.64+0x41] ;  /* 0x0000412408a47981 */ /* 0x000e64000c1e1100 */
[----:B-1----:R-:W-:-:S05]  /*3870*/  PRMT R11, R164, 0x8880, RZ ;  /* 0x00008880a40b7816 */ /* 0x002fca00000000ff */
[----:B------:R-:W-:-:S07]  /*3880*/  IMAD R10, R11, R152, RZ ;  /* 0x000000980b0a7224 */ /* 0x000fce00078e02ff */
.L_x_110:
[----:B------:R-:W-:Y:S05]  /*3890*/  BSYNC B1 ;  /* 0x0000000000017941 */ /* 0x000fea0003800000 */
.L_x_109:
[----:B------:R-:W-:Y:S01]  /*38a0*/  @!P3 IMAD R59, R59, R153, R10 ;  /* 0x000000993b3bb224 */ /* 0x000fe200078e020a */
[----:B------:R-:W-:Y:S04]  /*38b0*/  BSSY B1, `(.L_x_111) ;  /* 0x0000006000017945 */ /* 0x000fe80003800000 */
[----:B------:R0:W-:Y:S01]  /*38c0*/  @!P3 STG.E.U8 desc[UR36][R6.64+0x41], R59 ;  /* 0x0000413b0600b986 */ /* 0x0001e2000c101124 */
[----:B------:R-:W-:Y:S05]  /*38d0*/  @P5 BRA `(.L_x_112) ;  /* 0x00000000000c5947 */ /* 0x000fea0003800000 */
[----:B------:R-:W1:Y:S02]  /*38e0*/  LDG.E.U8 R164, desc[UR36][R2.64+0x48] ;  /* 0x0000482402a47981 */ /* 0x000e64000c1e1100 */
[----:B-1----:R-:W-:-:S05]  /*38f0*/  PRMT R11, R164, 0x8880, RZ ;  /* 0x00008880a40b7816 */ /* 0x002fca00000000ff */
[----:B------:R-:W-:-:S07]  /*3900*/  IMAD R10, R11, R152, RZ ;  /* 0x000000980b0a7224 */ /* 0x000fce00078e02ff */
.L_x_112:
[----:B------:R-:W-:Y:S05]  /*3910*/  BSYNC B1 ;  /* 0x0000000000017941 */ /* 0x000fea0003800000 */
.L_x_111:
[----:B-1----:R-:W-:Y:S01]  /*3920*/  @!P5 IMAD R11, R60, R153, R10 ;  /* 0x000000993c0bd224 */ /* 0x002fe200078e020a */
[----:B------:R-:W-:Y:S04]  /*3930*/  BSSY B1, `(.L_x_113) ;  /* 0x0000006000017945 */ /* 0x000fe80003800000 */
[----:B------:R1:W-:Y:S01]  /*3940*/  @!P5 STG.E.U8 desc[UR36][R4.64+0x48], R11 ;  /* 0x0000480b0400d986 */ /* 0x0003e2000c101124 */
[----:B------:R-:W-:Y:S05]  /*3950*/  @P2 BRA `(.L_x_114) ;  /* 0x00000000000c2947 */ /* 0x000fea0003800000 */
[----:B------:R-:W1:Y:S02]  /*3960*/  LDG.E.U8 R164, desc[UR36][R2.64+0x49] ;  /* 0x0000492402a47981 */ /* 0x000e64000c1e1100 */
[----:B-1----:R-:W-:-:S05]  /*3970*/  PRMT R11, R164, 0x8880, RZ ;  /* 0x00008880a40b7816 */ /* 0x002fca00000000ff */
[----:B------:R-:W-:-:S07]  /*3980*/  IMAD R10, R11, R152, RZ ;  /* 0x000000980b0a7224 */ /* 0x000fce00078e02ff */
.L_x_114:
[----:B------:R-:W-:Y:S05]  /*3990*/  BSYNC B1 ;  /* 0x0000000000017941 */ /* 0x000fea0003800000 */
.L_x_113:
        /* <DEDUP_REMOVED lines=11> */
.L_x_116:
[----:B------:R-:W-:Y:S05]  /*3a50*/  BSYNC B1 ;  /* 0x0000000000017941 */ /* 0x000fea0003800000 */
.L_x_115:
[----:B-1----:R-:W-:Y:S01]  /*3a60*/  @!P4 IMAD R11, R62, R153, R10 ;  /* 0x000000993e0bc224 */ /* 0x002fe200078e020a */
[----:B------:R-:W-:Y:S04]  /*3a70*/  BSSY B1, `(.L_x_117) ;  /* 0x0000006000017945 */ /* 0x000fe80003800000 */
[----:B------:R1:W-:Y:S01]  /*3a80*/  @!P4 STG.E.U8 desc[UR36][R6.64+0x48], R11 ;  /* 0x0000480b0600c986 */ /* 0x0003e2000c101124 */
[----:B------:R-:W-:Y:S05]  /*3a90*/  @P3 BRA `(.L_x_118) ;  /* 0x00000000000c3947 */ /* 0x000fea0003800000 */
[----:B------:R-:W1:Y:S02]  /*3aa0*/  LDG.E.U8 R164, desc[UR36][R8.64+0x49] ;  /* 0x0000492408a47981 */ /* 0x000e64000c1e1100 */
[----:B-1----:R-:W-:-:S05]  /*3ab0*/  PRMT R11, R164, 0x8880, RZ ;  /* 0x00008880a40b7816 */ /* 0x002fca00000000ff */
[----:B------:R-:W-:-:S07]  /*3ac0*/  IMAD R10, R11, R152, RZ ;  /* 0x000000980b0a7224 */ /* 0x000fce00078e02ff */
.L_x_118:
[----:B------:R-:W-:Y:S05]  /*3ad0*/  BSYNC B1 ;  /* 0x0000000000017941 */ /* 0x000fea0003800000 */
.L_x_117:
[----:B------:R-:W-:Y:S01]  /*3ae0*/  @!P3 IMAD R63, R63, R153, R10 ;  /* 0x000000993f3fb224 */ /* 0x000fe200078e020a */
[----:B------:R-:W-:Y:S04]  /*3af0*/  BSSY B1, `(.L_x_119) ;  /* 0x0000006000017945 */ /* 0x000fe80003800000 */
[----:B------:R0:W-:Y:S01]  /*3b00*/  @!P3 STG.E.U8 desc[UR36][R6.64+0x49], R63 ;  /* 0x0000493f0600b986 */ /* 0x0001e2000c101124 */
[----:B------:R-:W-:Y:S05]  /*3b10*/  @P5 BRA `(.L_x_120) ;  /* 0x00000000000c5947 */ /* 0x000fea0003800000 */
[----:B------:R-:W1:Y:S02]  /*3b20*/  LDG.E.U8 R164, desc[UR36][R2.64+0x50] ;  /* 0x0000502402a47981 */ /* 0x000e64000c1e1100 */
[----:B-1----:R-:W-:-:S05]  /*3b30*/  PRMT R11, R164, 0x8880, RZ ;  /* 0x00008880a40b7816 */ /* 0x002fca00000000ff */
[----:B------:R-:W-:-:S07]  /*3b40*/  IMAD R10, R11, R152, RZ ;  /* 0x000000980b0a7224 */ /* 0x000fce00078e02ff */
.L_x_120:
[----:B------:R-:W-:Y:S05]  /*3b50*/  BSYNC B1 ;  /* 0x0000000000017941 */ /* 0x000fea0003800000 */
.L_x_119:
[----:B-1----:R-:W-:Y:S01]  /*3b60*/  @!P5 IMAD R11, R64, R153, R10 ;  /* 0x00000099400bd224 */ /* 0x002fe200078e020a */
[----:B------:R-:W-:Y:S04]  /*3b70*/  BSSY B1, `(.L_x_121) ;  /* 0x0000006000017945 */ /* 0x000fe80003800000 */
[----:B------:R1:W-:Y:S01]  /*3b80*/  @!P5 STG.E.U8 desc[UR36][R4.64+0x50], R11 ;  /* 0x0000500b0400d986 */ /* 0x0003e2000c101124 */
[----:B------:R-:W-:Y:S05]  /*3b90*/  @P2 BRA `(.L_x_122) ;  /* 0x00000000000c2947 */ /* 0x000fea0003800000 */
[----:B------:R-:W1:Y:S02]  /*3ba0*/  LDG.E.U8 R164, desc[UR36][R2.64+0x51] ;  /* 0x0000512402a47981 */ /* 0x000e64000c1e1100 */
[----:B-1----:R-:W-:-:S05]  /*3bb0*/  PRMT R11, R164, 0x8880, RZ ;  /* 0x00008880a40b7816 */ /* 0x002fca00000000ff */
[----:B------:R-:W-:-:S07]  /*3bc0*/  IMAD R10, R11, R152, RZ ;  /* 0x000000980b0a7224 */ /* 0x000fce00078e02ff */
.L_x_122:
[----:B------:R-:W-:Y:S05]  /*3bd0*/  BSYNC B1 ;  /* 0x0000000000017941 */ /* 0x000fea0003800000 */
.L_x_121:
        /* <DEDUP_REMOVED lines=11> */
.L_x_124:
[----:B------:R-:W-:Y:S05]  /*3c90*/  BSYNC B1 ;  /* 0x0000000000017941 */ /* 0x000fea0003800000 */
.L_x_123:
[----:B-1----:R-:W-:Y:S01]  /*3ca0*/  @!P4 IMAD R11, R66, R153, R10 ;  /* 0x00000099420bc224 */ /* 0x002fe200078e020a */
[----:B------:R-:W-:Y:S04]  /*3cb0*/  BSSY B1, `(.L_x_125) ;  /* 0x0000006000017945 */ /* 0x000fe80003800000 */
[----:B------:R1:W-:Y:S01]  /*3cc0*/  @!P4 STG.E.U8 desc[UR36][R6.64+0x50], R11 ;  /* 0x0000500b0600c986 */ /* 0x0003e2000c101124 */
[----:B------:R-:W-:Y:S05]  /*3cd0*/  @P3 BRA `(.L_x_126) ;  /* 0x00000000000c3947 */ /* 0x000fea0003800000 */
[----:B------:R-:W1:Y:S02]  /*3ce0*/  LDG.E.U8 R164, desc[UR36][R8.64+0x51] ;  /* 0x0000512408a47981 */ /* 0x000e64000c1e1100 */
[----:B-1----:R-:W-:-:S05]  /*3cf0*/  PRMT R11, R164, 0x8880, RZ ;  /* 0x00008880a40b7816 */ /* 0x002fca00000000ff */
[----:B------:R-:W-:-:S07]  /*3d00*/  IMAD R10, R11, R152, RZ ;  /* 0x000000980b0a7224 */ /* 0x000fce00078e02ff */
.L_x_126:
[----:B------:R-:W-:Y:S05]  /*3d10*/  BSYNC B1 ;  /* 0x0000000000017941 */ /* 0x000fea0003800000 */
.L_x_125:
[----:B------:R-:W-:Y:S01]  /*3d20*/  @!P3 IMAD R67, R67, R153, R10 ;  /* 0x000000994343b224 */ /* 0x000fe200078e020a */
[----:B------:R-:W-:Y:S04]  /*3d30*/  BSSY B1, `(.L_x_127) ;  /* 0x0000006000017945 */ /* 0x000fe80003800000 */
[----:B------:R0:W-:Y:S01]  /*3d40*/  @!P3 STG.E.U8 desc[UR36][R6.64+0x51], R67 ;  /* 0x000051430600b986 */ /* 0x0001e2000c101124 */
[----:B------:R-:W-:Y:S05]  /*3d50*/  @P5 BRA `(.L_x_128) ;  /* 0x00000000000c5947 */ /* 0x000fea0003800000 */
[----:B------:R-:W1:Y:S02]  /*3d60*/  LDG.E.U8 R164, desc[UR36][R2.64+0x58] ;  /* 0x0000582402a47981 */ /* 0x000e64000c1e1100 */
[----:B-1----:R-:W-:-:S05]  /*3d70*/  PRMT R11, R164, 0x8880, RZ ;  /* 0x00008880a40b7816 */ /* 0x002fca00000000ff */
[----:B------:R-:W-:-:S07]  /*3d80*/  IMAD R10, R11, R152, RZ ;  /* 0x000000980b0a7224 */ /* 0x000fce00078e02ff */
.L_x_128:
[----:B------:R-:W-:Y:S05]  /*3d90*/  BSYNC B1 ;  /* 0x0000000000017941 */ /* 0x000fea0003800000 */
.L_x_127:
[----:B-1----:R-:W-:Y:S01]  /*3da0*/  @!P5 IMAD R11, R68, R153, R10 ;  /* 0x00000099440bd224 */ /* 0x002fe200078e020a */
[----:B------:R-:W-:Y:S04]  /*3db0*/  BSSY B1, `(.L_x_129) ;  /* 0x0000006000017945 */ /* 0x000fe80003800000 */
[----:B------:R1:W-:Y:S01]  /*3dc0*/  @!P5 STG.E.U8 desc[UR36][R4.64+0x58], R11 ;  /* 0x0000580b0400d986 */ /* 0x0003e2000c101124 */
[----:B------:R-:W-:Y:S05]  /*3dd0*/  @P2 BRA `(.L_x_130) ;  /* 0x00000000000c2947 */ /* 0x000fea0003800000 */
[----:B------:R-:W1:Y:S02]  /*3de0*/  LDG.E.U8 R164, desc[UR36][R2.64+0x59] ;  /* 0x0000592402a47981 */ /* 0x000e64000c1e1100 */
[----:B-1----:R-:W-:-:S05]  /*3df0*/  PRMT R11, R164, 0x8880, RZ ;  /* 0x00008880a40b7816 */ /* 0x002fca00000000ff */
[----:B------:R-:W-:-:S07]  /*3e00*/  IMAD R10, R11, R152, RZ ;  /* 0x000000980b0a7224 */ /* 0x000fce00078e02ff */
.L_x_130:
[----:B------:R-:W-:Y:S05]  /*3e10*/  BSYNC B1 ;  /* 0x0000000000017941 */ /* 0x000fea0003800000 */
.L_x_129:
        /* <DEDUP_REMOVED lines=11> */
.L_x_132:
[----:B------:R-:W-:Y:S05]  /*3ed0*/  BSYNC B1 ;  /* 0x0000000000017941 */ /* 0x000fea0003800000 */
.L_x_131:
[----:B-1----:R-:W-:Y:S01]  /*3ee0*/  @!P4 IMAD R11, R70, R153, R10 ;  /* 0x00000099460bc224 */ /* 0x002fe200078e020a */
[----:B------:R-:W-:Y:S04]  /*3ef0*/  BSSY B1, `(.L_x_133) ;  /* 0x0000006000017945 */ /* 0x000fe80003800000 */
[----:B------:R1:W-:Y:S01]  /*3f00*/  @!P4 STG.E.U8 desc[UR36][R6.64+0x58], R11 ;  /* 0x0000580b0600c986 */ /* 0x0003e2000c101124 */
[----:B------:R-:W-:Y:S05]  /*3f10*/  @P3 BRA `(.L_x_134) ;  /* 0x00000000000c3947 */ /* 0x000fea0003800000 */
[----:B------:R-:W1:Y:S02]  /*3f20*/  LDG.E.U8 R164, desc[UR36][R8.64+0x59] ;  /* 0x0000592408a47981 */ /* 0x000e64000c1e1100 */
[----:B-1----:R-:W-:-:S05]  /*3f30*/  PRMT R11, R164, 0x8880, RZ ;  /* 0x00008880a40b7816 */ /* 0x002fca00000000ff */
[----:B------:R-:W-:-:S07]  /*3f40*/  IMAD R10, R11, R152, RZ ;  /* 0x000000980b0a7224 */ /* 0x000fce00078e02ff */
.L_x_134:
[----:B------:R-:W-:Y:S05]  /*3f50*/  BSYNC B1 ;  /* 0x0000000000017941 */ /* 0x000fea0003800000 */
.L_x_133:
[----:B------:R-:W-:Y:S01]  /*3f60*/  @!P3 IMAD R71, R71, R153, R10 ;  /* 0x000000994747b224 */ /* 0x000fe200078e020a */
[----:B------:R-:W-:Y:S04]  /*3f70*/  BSSY B1, `(.L_x_135) ;  /* 0x0000006000017945 */ /* 0x000fe80003800000 */
[----:B------:R0:W-:Y:S01]  /*3f80*/  @!P3 STG.E.U8 desc[UR36][R6.64+0x59], R71 ;  /* 0x000059470600b986 */ /* 0x0001e2000c101124 */
[----:B------:R-:W-:Y:S05]  /*3f90*/  @P5 BRA `(.L_x_136) ;  /* 0x00000000000c5947 */ /* 0x000fea0003800000 */
[----:B------:R-:W1:Y:S02]  /*3fa0*/  LDG.E.U8 R164, desc[UR36][R2.64+0x60] ;  /* 0x0000602402a47981 */ /* 0x000e64000c1e1100 */
[----:B-1----:R-:W-:-:S05]  /*3fb0*/  PRMT R11, R164, 0x8880, RZ ;  /* 0x00008880a40b7816 */ /* 0x002fca00000000ff */
[----:B------:R-:W-:-:S07]  /*3fc0*/  IMAD R10, R11, R152, RZ ;  /* 0x000000980b0a7224 */ /* 0x000fce00078e02ff */
.L_x_136:
[----:B------:R-:W-:Y:S05]  /*3fd0*/  BSYNC B1 ;  /* 0x0000000000017941 */ /* 0x000fea0003800000 */
.L_x_135:
[----:B-1----:R-:W-:Y:S01]  /*3fe0*/  @!P5 IMAD R11, R72, R153, R10 ;  /* 0x00000099480bd224 */ /* 0x002fe200078e020a */
[----:B------:R-:W-:Y:S04]  /*3ff0*/  BSSY B1, `(.L_x_137) ;  /* 0x0000006000017945 */ /* 0x000fe80003800000 */
[----:B------:R1:W-:Y:S01]  /*4000*/  @!P5 STG.E.U8 desc[UR36][R4.64+0x60], R11 ;  /* 0x0000600b0400d986 */ /* 0x0003e2000c101124 */
[----:B------:R-:W-:Y:S05]  /*4010*/  @P2 BRA `(.L_x_138) ;  /* 0x00000000000c2947 */ /* 0x000fea0003800000 */
[----:B------:R-:W1:Y:S02]  /*4020*/  LDG.E.U8 R164, desc[UR36][R2.64+0x61] ;  /* 0x0000612402a47981 */ /* 0x000e64000c1e1100 */
[----:B-1----:R-:W-:-:S05]  /*4030*/  PRMT R11, R164, 0x8880, RZ ;  /* 0x00008880a40b7816 */ /* 0x002fca00000000ff */
[----:B------:R-:W-:-:S07]  /*4040*/  IMAD R10, R11, R152, RZ ;  /* 0x000000980b0a7224 */ /* 0x000fce00078e02ff */
.L_x_138:
[----:B------:R-:W-:Y:S05]  /*4050*/  BSYNC B1 ;  /* 0x0000000000017941 */ /* 0x000fea0003800000 */
.L_x_137:
        /* <DEDUP_REMOVED lines=11> */
.L_x_140:
[----:B------:R-:W-:Y:S05]  /*4110*/  BSYNC B1 ;  /* 0x0000000000017941 */ /* 0x000fea0003800000 */
.L_x_139:
[----:B-1----:R-:W-:Y:S01]  /*4120*/  @!P4 IMAD R11, R74, R153, R10 ;  /* 0x000000994a0bc224 */ /* 0x002fe200078e020a */
[----:B------:R-:W-:Y:S04]  /*4130*/  BSSY B1, `(.L_x_141) ;  /* 0x0000006000017945 */ /* 0x000fe80003800000 */
[----:B------:R1:W-:Y:S01]  /*4140*/  @!P4 STG.E.U8 desc[UR36][R6.64+0x60], R11 ;  /* 0x0000600b0600c986 */ /* 0x0003e2000c101124 */
[----:B------:R-:W-:Y:S05]  /*4150*/  @P3 BRA `(.L_x_142) ;  /* 0x00000000000c3947 */ /* 0x000fea0003800000 */
[----:B------:R-:W1:Y:S02]  /*4160*/  LDG.E.U8 R164, desc[UR36][R8.64+0x61] ;  /* 0x0000612408a47981 */ /* 0x000e64000c1e1100 */
[----:B-1----:R-:W-:-:S05]  /*4170*/  PRMT R11, R164, 0x8880, RZ ;  /* 0x00008880a40b7816 */ /* 0x002fca00000000ff */
[----:B------:R-:W-:-:S07]  /*4180*/  IMAD R10, R11, R152, RZ ;  /* 0x000000980b0a7224 */ /* 0x000fce00078e02ff */
.L_x_142:
[----:B------:R-:W-:Y:S05]  /*4190*/  BSYNC B1 ;  /* 0x0000000000017941 */ /* 0x000fea0003800000 */
.L_x_141:
[----:B------:R-:W-:Y:S01]  /*41a0*/  @!P3 IMAD R75, R75, R153, R10 ;  /* 0x000000994b4bb224 */ /* 0x000fe200078e020a */
[----:B------:R-:W-:Y:S04]  /*41b0*/  BSSY B1, `(.L_x_143) ;  /* 0x0000006000017945 */ /* 0x000fe80003800000 */
[----:B------:R0:W-:Y:S01]  /*41c0*/  @!P3 STG.E.U8 desc[UR36][R6.64+0x61], R75 ;  /* 0x0000614b0600b986 */ /* 0x0001e2000c101124 */
[----:B------:R-:W-:Y:S05]  /*41d0*/  @P5 BRA `(.L_x_144) ;  /* 0x00000000000c5947 */ /* 0x000fea0003800000 */
[----:B------:R-:W1:Y:S02]  /*41e0*/  LDG.E.U8 R164, desc[UR36][R2.64+0x68] ;  /* 0x0000682402a47981 */ /* 0x000e64000c1e1100 */
[----:B-1----:R-:W-:-:S05]  /*41f0*/  PRMT R11, R164, 0x8880, RZ ;  /* 0x00008880a40b7816 */ /* 0x002fca00000000ff */
[----:B------:R-:W-:-:S07]  /*4200*/  IMAD R10, R11, R152, RZ ;  /* 0x000000980b0a7224 */ /* 0x000fce00078e02ff */
.L_x_144:
[----:B------:R-:W-:Y:S05]  /*4210*/  BSYNC B1 ;  /* 0x0000000000017941 */ /* 0x000fea0003800000 */
.L_x_143:
[----:B-1----:R-:W-:Y:S01]  /*4220*/  @!P5 IMAD R11, R76, R153, R10 ;  /* 0x000000994c0bd224 */ /* 0x002fe200078e020a */
[----:B------:R-:W-:Y:S04]  /*4230*/  BSSY B1, `(.L_x_145) ;  /* 0x0000006000017945 */ /* 0x000fe80003800000 */
[----:B------:R1:W-:Y:S01]  /*4240*/  @!P5 STG.E.U8 desc[UR36][R4.64+0x68], R11 ;  /* 0x0000680b0400d986 */ /* 0x0003e2000c101124 */
[----:B------:R-:W-:Y:S05]  /*4250*/  @P2 BRA `(.L_x_146) ;  /* 0x00000000000c2947 */ /* 0x000fea0003800000 */
[----:B------:R-:W1:Y:S02]  /*4260*/  LDG.E.U8 R164, desc[UR36][R2.64+0x69] ;  /* 0x0000692402a47981 */ /* 0x000e64000c1e1100 */
[----:B-1----:R-:W-:-:S05]  /*4270*/  PRMT R11, R164, 0x8880, RZ ;  /* 0x00008880a40b7816 */ /* 0x002fca00000000ff */
[----:B------:R-:W-:-:S07]  /*4280*/  IMAD R10, R11, R152, RZ ;  /* 0x000000980b0a7224 */ /* 0x000fce00078e02ff */
.L_x_146:
[----:B------:R-:W-:Y:S05]  /*4290*/  BSYNC B1 ;  /* 0x0000000000017941 */ /* 0x000fea0003800000 */
.L_x_145:
        /* <DEDUP_REMOVED lines=11> */
.L_x_148:
[----:B------:R-:W-:Y:S05]  /*4350*/  BSYNC B1 ;  /* 0x0000000000017941 */ /* 0x000fea0003800000 */
.L_x_147:
[----:B-1----:R-:W-:Y:S01]  /*4360*/  @!P4 IMAD R11, R78, R153, R10 ;  /* 0x000000994e0bc224 */ /* 0x002fe200078e020a */
[----:B------:R-:W-:Y:S04]  /*4370*/  BSSY B1, `(.L_x_149) ;  /* 0x0000006000017945 */ /* 0x000fe80003800000 */
[----:B------:R1:W-:Y:S01]  /*4380*/  @!P4 STG.E.U8 desc[UR36][R6.64+0x68], R11 ;  /* 0x0000680b0600c986 */ /* 0x0003e2000c101124 */
[----:B------:R-:W-:Y:S05]  /*4390*/  @P3 BRA `(.L_x_150) ;  /* 0x00000000000c3947 */ /* 0x000fea0003800000 */
[----:B------:R-:W1:Y:S02]  /*43a0*/  LDG.E.U8 R164, desc[UR36][R8.64+0x69] ;  /* 0x0000692408a47981 */ /* 0x000e64000c1e1100 */
[----:B-1----:R-:W-:-:S05]  /*43b0*/  PRMT R11, R164, 0x8880, RZ ;  /* 0x00008880a40b7816 */ /* 0x002fca00000000ff */
[----:B------:R-:W-:-:S07]  /*43c0*/  IMAD R10, R11, R152, RZ ;  /* 0x000000980b0a7224 */ /* 0x000fce00078e02ff */
.L_x_150:
[----:B------:R-:W-:Y:S05]  /*43d0*/  BSYNC B1 ;  /* 0x0000000000017941 */ /* 0x000fea0003800000 */
.L_x_149:
[----:B------:R-:W-:Y:S01]  /*43e0*/  @!P3 IMAD R79, R79, R153, R10 ;  /* 0x000000994f4fb224 */ /* 0x000fe200078e020a */
[----:B------:R-:W-:Y:S04]  /*43f0*/  BSSY B1, `(.L_x_151) ;  /* 0x0000006000017945 */ /* 0x000fe80003800000 */
[----:B------:R0:W-:Y:S01]  /*4400*/  @!P3 STG.E.U8 desc[UR36][R6.64+0x69], R79 ;  /* 0x0000694f0600b986 */ /* 0x0001e2000c101124 */
[----:B------:R-:W-:Y:S05]  /*4410*/  @P5 BRA `(.L_x_152) ;  /* 0x00000000000c5947 */ /* 0x000fea0003800000 */
[----:B------:R-:W1:Y:S02]  /*4420*/  LDG.E.U8 R164, desc[UR36][R2.64+0x70] ;  /* 0x0000702402a47981 */ /* 0x000e64000c1e1100 */
[----:B-1----:R-:W-:-:S05]  /*4430*/  PRMT R11, R164, 0x8880, RZ ;  /* 0x00008880a40b7816 */ /* 0x002fca00000000ff */
[----:B------:R-:W-:-:S07]  /*4440*/  IMAD R10, R11, R152, RZ ;  /* 0x000000980b0a7224 */ /* 0x000fce00078e02ff */
.L_x_152:
[----:B------:R-:W-:Y:S05]  /*4450*/  BSYNC B1 ;  /* 0x0000000000017941 */ /* 0x000fea0003800000 */
.L_x_151:
[----:B-1----:R-:W-:Y:S01]  /*4460*/  @!P5 IMAD R11, R80, R153, R10 ;  /* 0x00000099500bd224 */ /* 0x002fe200078e020a */
[----:B------:R-:W-:Y:S04]  /*4470*/  BSSY B1, `(.L_x_153) ;  /* 0x0000006000017945 */ /* 0x000fe80003800000 */
[----:B------:R1:W-:Y:S01]  /*4480*/  @!P5 STG.E.U8 desc[UR36][R4.64+0x70], R11 ;  /* 0x0000700b0400d986 */ /* 0x0003e2000c101124 */
[----:B------:R-:W-:Y:S05]  /*4490*/  @P2 BRA `(.L_x_154) ;  /* 0x00000000000c2947 */ /* 0x000fea0003800000 */
[----:B------:R-:W1:Y:S02]  /*44a0*/  LDG.E.U8 R164, desc[UR36][R2.64+0x71] ;  /* 0x0000712402a47981 */ /* 0x000e64000c1e1100 */
[----:B-1----:R-:W-:-:S05]  /*44b0*/  PRMT R11, R164, 0x8880, RZ ;  /* 0x00008880a40b7816 */ /* 0x002fca00000000ff */
[----:B------:R-:W-:-:S07]  /*44c0*/  IMAD R10, R11, R152, RZ ;  /* 0x000000980b0a7224 */ /* 0x000fce00078e02ff */
.L_x_154:
[----:B------:R-:W-:Y:S05]  /*44d0*/  BSYNC B1 ;  /* 0x0000000000017941 */ /* 0x000fea0003800000 */
.L_x_153:
        /* <DEDUP_REMOVED lines=11> */
.L_x_156:
[----:B------:R-:W-:Y:S05]  /*4590*/  BSYNC B1 ;  /* 0x0000000000017941 */ /* 0x000fea0003800000 */
.L_x_155:
[----:B-1----:R-:W-:Y:S01]  /*45a0*/  @!P4 IMAD R11, R82, R153, R10 ;  /* 0x00000099520bc224 */ /* 0x002fe200078e020a */
[----:B------:R-:W-:Y:S04]  /*45b0*/  BSSY B1, `(.L_x_157) ;  /* 0x0000006000017945 */ /* 0x000fe80003800000 */
[----:B------:R1:W-:Y:S01]  /*45c0*/  @!P4 STG.E.U8 desc[UR36][R6.64+0x70], R11 ;  /* 0x0000700b0600c986 */ /* 0x0003e2000c101124 */
[----:B------:R-:W-:Y:S05]  /*45d0*/  @P3 BRA `(.L_x_158) ;  /* 0x00000000000c3947 */ /* 0x000fea0003800000 */
[----:B------:R-:W1:Y:S02]  /*45e0*/  LDG.E.U8 R164, desc[UR36][R8.64+0x71] ;  /* 0x0000712408a47981 */ /* 0x000e64000c1e1100 */
[----:B-1----:R-:W-:-:S05]  /*45f0*/  PRMT R11, R164, 0x8880, RZ ;  /* 0x00008880a40b7816 */ /* 0x002fca00000000ff */
[----:B------:R-:W-:-:S07]  /*4600*/  IMAD R10, R11, R152, RZ ;  /* 0x000000980b0a7224 */ /* 0x000fce00078e02ff */
.L_x_158:
[----:B------:R-:W-:Y:S05]  /*4610*/  BSYNC B1 ;  /* 0x0000000000017941 */ /* 0x000fea0003800000 */
.L_x_157:
[----:B------:R-:W-:Y:S01]  /*4620*/  @!P3 IMAD R83, R83, R153, R10 ;  /* 0x000000995353b224 */ /* 0x000fe200078e020a */
[----:B------:R-:W-:Y:S04]  /*4630*/  BSSY B1, `(.L_x_159) ;  /* 0x0000006000017945 */ /* 0x000fe80003800000 */
[----:B------:R0:W-:Y:S01]  /*4640*/  @!P3 STG.E.U8 desc[UR36][R6.64+0x71], R83 ;  /* 0x000071530600b986 */ /* 0x0001e2000c101124 */
[----:B------:R-:W-:Y:S05]  /*4650*/  @P5 BRA `(.L_x_160) ;  /* 0x00000000000c5947 */ /* 0x000fea0003800000 */
[----:B------:R-:W1:Y:S02]  /*4660*/  LDG.E.U8 R164, desc[UR36][R2.64+0x78] ;  /* 0x0000782402a47981 */ /* 0x000e64000c1e1100 */
[----:B-1----:R-:W-:-:S05]  /*4670*/  PRMT R11, R164, 0x8880, RZ ;  /* 0x00008880a40b7816 */ /* 0x002fca00000000ff */
[----:B------:R-:W-:-:S07]  /*4680*/  IMAD R10, R11, R152, RZ ;  /* 0x000000980b0a7224 */ /* 0x000fce00078e02ff */
.L_x_160:
[----:B------:R-:W-:Y:S05]  /*4690*/  BSYNC B1 ;  /* 0x0000000000017941 */ /* 0x000fea0003800000 */
.L_x_159:
[----:B-1----:R-:W-:Y:S01]  /*46a0*/  @!P5 IMAD R11, R84, R153, R10 ;  /* 0x00000099540bd224 */ /* 0x002fe200078e020a */
[----:B------:R-:W-:Y:S04]  /*46b0*/  BSSY B1, `(.L_x_161) ;  /* 0x0000006000017945 */ /* 0x000fe80003800000 */
[----:B------:R1:W-:Y:S01]  /*46c0*/  @!P5 STG.E.U8 desc[UR36][R4.64+0x78], R11 ;  /* 0x0000780b0400d986 */ /* 0x0003e2000c101124 */
[----:B------:R-:W-:Y:S05]  /*46d0*/  @P2 BRA `(.L_x_162) ;  /* 0x00000000000c2947 */ /* 0x000fea0003800000 */
[----:B------:R-:W1:Y:S02]  /*46e0*/  LDG.E.U8 R164, desc[UR36][R2.64+0x79] ;  /* 0x0000792402a47981 */ /* 0x000e64000c1e1100 */
[----:B-1----:R-:W-:-:S05]  /*46f0*/  PRMT R11, R164, 0x8880, RZ ;  /* 0x00008880a40b7816 */ /* 0x002fca00000000ff */
[----:B------:R-:W-:-:S07]  /*4700*/  IMAD R10, R11, R152, RZ ;  /* 0x000000980b0a7224 */ /* 0x000fce00078e02ff */
.L_x_162:
[----:B------:R-:W-:Y:S05]  /*4710*/  BSYNC B1 ;  /* 0x0000000000017941 */ /* 0x000fea0003800000 */
.L_x_161:
        /* <DEDUP_REMOVED lines=11> */
.L_x_164:
[----:B------:R-:W-:Y:S05]  /*47d0*/  BSYNC B1 ;  /* 0x0000000000017941 */ /* 0x000fea0003800000 */
.L_x_163:
[----:B-1----:R-:W-:Y:S01]  /*47e0*/  @!P4 IMAD R11, R86, R153, R10 ;  /* 0x00000099560bc224 */ /* 0x002fe200078e020a */
[----:B------:R-:W-:Y:S04]  /*47f0*/  BSSY B1, `(.L_x_165) ;  /* 0x0000006000017945 */ /* 0x000fe80003800000 */
[----:B------:R1:W-:Y:S01]  /*4800*/  @!P4 STG.E.U8 desc[UR36][R6.64+0x78], R11 ;  /* 0x0000780b0600c986 */ /* 0x0003e2000c101124 */
[----:B------:R-:W-:Y:S05]  /*4810*/  @P3 BRA `(.L_x_166) ;  /* 0x00000000000c3947 */ /* 0x000fea0003800000 */
[----:B------:R-:W1:Y:S02]  /*4820*/  LDG.E.U8 R164, desc[UR36][R8.64+0x79] ;  /* 0x0000792408a47981 */ /* 0x000e64000c1e1100 */
[----:B-1----:R-:W-:-:S05]  /*4830*/  PRMT R11, R164, 0x8880, RZ ;  /* 0x00008880a40b7816 */ /* 0x002fca00000000ff */
[----:B------:R-:W-:-:S07]  /*4840*/  IMAD R10, R11, R152, RZ ;  /* 0x000000980b0a7224 */ /* 0x000fce00078e02ff */
.L_x_166:
[----:B------:R-:W-:Y:S05]  /*4850*/  BSYNC B1 ;  /* 0x0000000000017941 */ /* 0x000fea0003800000 */
.L_x_165:
[----:B------:R-:W-:Y:S01]  /*4860*/  @!P3 IMAD R87, R87, R153, R10 ;  /* 0x000000995757b224 */ /* 0x000fe200078e020a */
[----:B------:R-:W-:Y:S04]  /*4870*/  BSSY B1, `(.L_x_167) ;  /* 0x0000006000017945 */ /* 0x000fe80003800000 */
[----:B------:R0:W-:Y:S01]  /*4880*/  @!P3 STG.E.U8 desc[UR36][R6.64+0x79], R87 ;  /* 0x000079570600b986 */ /* 0x0001e2000c101124 */
[----:B------:R-:W-:Y:S05]  /*4890*/  @P5 BRA `(.L_x_168) ;  /* 0x00000000000c5947 */ /* 0x000fea0003800000 */
[----:B------:R-:W1:Y:S02]  /*48a0*/  LDG.E.U8 R164, desc[UR36][R2.64+0x80] ;  /* 0x0000802402a47981 */ /* 0x000e64000c1e1100 */
[----:B-1----:R-:W-:-:S05]  /*48b0*/  PRMT R11, R164, 0x8880, RZ ;  /* 0x00008880a40b7816 */ /* 0x002fca00000000ff */
[----:B------:R-:W-:-:S07]  /*48c0*/  IMAD R10, R11, R152, RZ ;  /* 0x000000980b0a7224 */ /* 0x000fce00078e02ff */
.L_x_168:
[----:B------:R-:W-:Y:S05]  /*48d0*/  BSYNC B1 ;  /* 0x0000000000017941 */ /* 0x000fea0003800000 */
.L_x_167:
[----:B-1----:R-:W-:Y:S01]  /*48e0*/  @!P5 IMAD R11, R88, R153, R10 ;  /* 0x00000099580bd224 */ /* 0x002fe200078e020a */
[----:B------:R-:W-:Y:S04]  /*48f0*/  BSSY B1, `(.L_x_169) ;  /* 0x0000006000017945 */ /* 0x000fe80003800000 */
[----:B------:R1:W-:Y:S01]  /*4900*/  @!P5 STG.E.U8 desc[UR36][R4.64+0x80], R11 ;  /* 0x0000800b0400d986 */ /* 0x0003e2000c101124 */
[----:B------:R-:W-:Y:S05]  /*4910*/  @P2 BRA `(.L_x_170) ;  /* 0x00000000000c2947 */ /* 0x000fea0003800000 */
[----:B------:R-:W1:Y:S02]  /*4920*/  LDG.E.U8 R164, desc[UR36][R2.64+0x81] ;  /* 0x0000812402a47981 */ /* 0x000e64000c1e1100 */
[----:B-1----:R-:W-:-:S05]  /*4930*/  PRMT R11, R164, 0x8880, RZ ;  /* 0x00008880a40b7816 */ /* 0x002fca00000000ff */
[----:B------:R-:W-:-:S07]  /*4940*/  IMAD R10, R11, R152, RZ ;  /* 0x000000980b0a7224 */ /* 0x000fce00078e02ff */
.L_x_170:
[----:B------:R-:W-:Y:S05]  /*4950*/  BSYNC B1 ;  /* 0x0000000000017941 */ /* 0x000fea0003800000 */
.L_x_169:
        /* <DEDUP_REMOVED lines=11> */
.L_x_172:
[----:B------:R-:W-:Y:S05]  /*4a10*/  BSYNC B1 ;  /* 0x0000000000017941 */ /* 0x000fea0003800000 */
.L_x_171:
[----:B-1----:R-:W-:Y:S01]  /*4a20*/  @!P4 IMAD R11, R90, R153, R10 ;  /* 0x000000995a0bc224 */ /* 0x002fe200078e020a */
[----:B------:R-:W-:Y:S04]  /*4a30*/  BSSY B1, `(.L_x_173) ;  /* 0x0000006000017945 */ /* 0x000fe80003800000 */
[----:B------:R1:W-:Y:S01]  /*4a40*/  @!P4 STG.E.U8 desc[UR36][R6.64+0x80], R11 ;  /* 0x0000800b0600c986 */ /* 0x0003e2000c101124 */
[----:B------:R-:W-:Y:S05]  /*4a50*/  @P3 BRA `(.L_x_174) ;  /* 0x00000000000c3947 */ /* 0x000fea0003800000 */
[----:B------:R-:W1:Y:S02]  /*4a60*/  LDG.E.U8 R164, desc[UR36][R8.64+0x81] ;  /* 0x0000812408a47981 */ /* 0x000e64000c1e1100 */
[----:B-1----:R-:W-:-:S05]  /*4a70*/  PRMT R11, R164, 0x8880, RZ ;  /* 0x00008880a40b7816 */ /* 0x002fca00000000ff */
[----:B------:R-:W-:-:S07]  /*4a80*/  IMAD R10, R11, R152, RZ ;  /* 0x000000980b0a7224 */ /* 0x000fce00078e02ff */
.L_x_174:
[----:B------:R-:W-:Y:S05]  /*4a90*/  BSYNC B1 ;  /* 0x0000000000017941 */ /* 0x000fea0003800000 */
.L_x_173:
[----:B------:R-:W-:Y:S01]  /*4aa0*/  @!P3 IMAD R91, R91, R153, R10 ;  /* 0x000000995b5bb224 */ /* 0x000fe200078e020a */
[----:B------:R-:W-:Y:S04]  /*4ab0*/  BSSY B1, `(.L_x_175) ;  /* 0x0000006000017945 */ /* 0x000fe80003800000 */
[----:B------:R0:W-:Y:S01]  /*4ac0*/  @!P3 STG.E.U8 desc[UR36][R6.64+0x81], R91 ;  /* 0x0000815b0600b986 */ /* 0x0001e2000c101124 */
[----:B------:R-:W-:Y:S05]  /*4ad0*/  @P5 BRA `(.L_x_176) ;  /* 0x00000000000c5947 */ /* 0x000fea0003800000 */
[----:B------:R-:W1:Y:S02]  /*4ae0*/  LDG.E.U8 R164, desc[UR36][R2.64+0x88] ;  /* 0x0000882402a47981 */ /* 0x000e64000c1e1100 */
[----:B-1----:R-:W-:-:S05]  /*4af0*/  PRMT R11, R164, 0x8880, RZ ;  /* 0x00008880a40b7816 */ /* 0x002fca00000000ff */
[----:B------:R-:W-:-:S07]  /*4b00*/  IMAD R10, R11, R152, RZ ;  /* 0x000000980b0a7224 */ /* 0x000fce00078e02ff */
.L_x_176:
[----:B------:R-:W-:Y:S05]  /*4b10*/  BSYNC B1 ;  /* 0x0000000000017941 */ /* 0x000fea0003800000 */
.L_x_175:
[----:B-1----:R-:W-:Y:S01]  /*4b20*/  @!P5 IMAD R11, R92, R153, R10 ;  /* 0x000000995c0bd224 */ /* 0x002fe200078e020a */
[----:B------:R-:W-:Y:S04]  /*4b30*/  BSSY B1, `(.L_x_177) ;  /* 0x0000006000017945 */ /* 0x000fe80003800000 */
[----:B------:R1:W-:Y:S01]  /*4b40*/  @!P5 STG.E.U8 desc[UR36][R4.64+0x88], R11 ;  /* 0x0000880b0400d986 */ /* 0x0003e2000c101124 */
[----:B------:R-:W-:Y:S05]  /*4b50*/  @P2 BRA `(.L_x_178) ;  /* 0x00000000000c2947 */ /* 0x000fea0003800000 */
[----:B------:R-:W1:Y:S02]  /*4b60*/  LDG.E.U8 R164, desc[UR36][R2.64+0x89] ;  /* 0x0000892402a47981 */ /* 0x000e64000c1e1100 */
[----:B-1----:R-:W-:-:S05]  /*4b70*/  PRMT R11, R164, 0x8880, RZ ;  /* 0x00008880a40b7816 */ /* 0x002fca00000000ff */
[----:B------:R-:W-:-:S07]  /*4b80*/  IMAD R10, R11, R152, RZ ;  /* 0x000000980b0a7224 */ /* 0x000fce00078e02ff */
.L_x_178:
[----:B------:R-:W-:Y:S05]  /*4b90*/  BSYNC B1 ;  /* 0x0000000000017941 */ /* 0x000fea0003800000 */
.L_x_177:
        /* <DEDUP_REMOVED lines=11> */
.L_x_180:
[----:B------:R-:W-:Y:S05]  /*4c50*/  BSYNC B1 ;  /* 0x0000000000017941 */ /* 0x000fea0003800000 */
.L_x_179:
[----:B-1----:R-:W-:Y:S01]  /*4c60*/  @!P4 IMAD R11, R94, R153, R10 ;  /* 0x000000995e0bc224 */ /* 0x002fe200078e020a */
[----:B------:R-:W-:Y:S04]  /*4c70*/  BSSY B1, `(.L_x_181) ;  /* 0x0000006000017945 */ /* 0x000fe80003800000 */
[----:B------:R1:W-:Y:S01]  /*4c80*/  @!P4 STG.E.U8 desc[UR36][R6.64+0x88], R11 ;  /* 0x0000880b0600c986 */ /* 0x0003e2000c101124 */
[----:B------:R-:W-:Y:S05]  /*4c90*/  @P3 BRA `(.L_x_182) ;  /* 0x00000000000c3947 */ /* 0x000fea0003800000 */
[----:B------:R-:W1:Y:S02]  /*4ca0*/  LDG.E.U8 R164, desc[UR36][R8.64+0x89] ;  /* 0x0000892408a47981 */ /* 0x000e64000c1e1100 */
[----:B-1----:R-:W-:-:S05]  /*4cb0*/  PRMT R11, R164, 0x8880, RZ ;  /* 0x00008880a40b7816 */ /* 0x002fca00000000ff */
[----:B------:R-:W-:-:S07]  /*4cc0*/  IMAD R10, R11, R152, RZ ;  /* 0x000000980b0a7224 */ /* 0x000fce00078e02ff */
.L_x_182:
[----:B------:R-:W-:Y:S05]  /*4cd0*/  BSYNC B1 ;  /* 0x0000000000017941 */ /* 0x000fea0003800000 */
.L_x_181:
[----:B------:R-:W-:Y:S01]  /*4ce0*/  @!P3 IMAD R95, R95, R153, R10 ;  /* 0x000000995f5fb224 */ /* 0x000fe200078e020a */
[----:B------:R-:W-:Y:S04]  /*4cf0*/  BSSY B1, `(.L_x_183) ;  /* 0x0000006000017945 */ /* 0x000fe80003800000 */
[----:B------:R0:W-:Y:S01]  /*4d00*/  @!P3 STG.E.U8 desc[UR36][R6.64+0x89], R95 ;  /* 0x0000895f0600b986 */ /* 0x0001e2000c101124 */
[----:B------:R-:W-:Y:S05]  /*4d10*/  @P5 BRA `(.L_x_184) ;  /* 0x00000000000c5947 */ /* 0x000fea0003800000 */
[----:B------:R-:W1:Y:S02]  /*4d20*/  LDG.E.U8 R164, desc[UR36][R2.64+0x90] ;  /* 0x0000902402a47981 */ /* 0x000e64000c1e1100 */
[----:B-1----:R-:W-:-:S05]  /*4d30*/  PRMT R11, R164, 0x8880, RZ ;  /* 0x00008880a40b7816 */ /* 0x002fca00000000ff */
[----:B------:R-:W-:-:S07]  /*4d40*/  IMAD R10, R11, R152, RZ ;  /* 0x000000980b0a7224 */ /* 0x000fce00078e02ff */
.L_x_184:
[----:B------:R-:W-:Y:S05]  /*4d50*/  BSYNC B1 ;  /* 0x0000000000017941 */ /* 0x000fea0003800000 */
.L_x_183:
[----:B-1----:R-:W-:Y:S01]  /*4d60*/  @!P5 IMAD R11, R96, R153, R10 ;  /* 0x00000099600bd224 */ /* 0x002fe200078e020a */
[----:B------:R-:W-:Y:S04]  /*4d70*/  BSSY B1, `(.L_x_185) ;  /* 0x0000006000017945 */ /* 0x000fe80003800000 */
[----:B------:R1:W-:Y:S01]  /*4d80*/  @!P5 STG.E.U8 desc[UR36][R4.64+0x90], R11 ;  /* 0x0000900b0400d986 */ /* 0x0003e2000c101124 */
[----:B------:R-:W-:Y:S05]  /*4d90*/  @P2 BRA `(.L_x_186) ;  /* 0x00000000000c2947 */ /* 0x000fea0003800000 */
[----:B------:R-:W1:Y:S02]  /*4da0*/  LDG.E.U8 R164, desc[UR36][R2.64+0x91] ;  /* 0x0000912402a47981 */ /* 0x000e64000c1e1100 */
[----:B-1----:R-:W-:-:S05]  /*4db0*/  PRMT R11, R164, 0x8880, RZ ;  /* 0x00008880a40b7816 */ /* 0x002fca00000000ff */
[----:B------:R-:W-:-:S07]  /*4dc0*/  IMAD R10, R11, R152, RZ ;  /* 0x000000980b0a7224 */ /* 0x000fce00078e02ff */
.L_x_186:
[----:B------:R-:W-:Y:S05]  /*4dd0*/  BSYNC B1 ;  /* 0x0000000000017941 */ /* 0x000fea0003800000 */
.L_x_185:
        /* <DEDUP_REMOVED lines=11> */
.L_x_188:
[----:B------:R-:W-:Y:S05]  /*4e90*/  BSYNC B1 ;  /* 0x0000000000017941 */ /* 0x000fea0003800000 */
.L_x_187:
[----:B-1----:R-:W-:Y:S01]  /*4ea0*/  @!P4 IMAD R11, R98, R153, R10 ;  /* 0x00000099620bc224 */ /* 0x002fe200078e020a */
[----:B------:R-:W-:Y:S04]  /*4eb0*/  BSSY B1, `(.L_x_189) ;  /* 0x0000006000017945 */ /* 0x000fe80003800000 */
[----:B------:R1:W-:Y:S01]  /*4ec0*/  @!P4 STG.E.U8 desc[UR36][R6.64+0x90], R11 ;  /* 0x0000900b0600c986 */ /* 0x0003e2000c101124 */
[----:B------:R-:W-:Y:S05]  /*4ed0*/  @P3 BRA `(.L_x_190) ;  /* 0x00000000000c3947 */ /* 0x000fea0003800000 */
[----:B------:R-:W1:Y:S02]  /*4ee0*/  LDG.E.U8 R164, desc[UR36][R8.64+0x91] ;  /* 0x0000912408a47981 */ /* 0x000e64000c1e1100 */
[----:B-1----:R-:W-:-:S05]  /*4ef0*/  PRMT R11, R164, 0x8880, RZ ;  /* 0x00008880a40b7816 */ /* 0x002fca00000000ff */
[----:B------:R-:W-:-:S07]  /*4f00*/  IMAD R10, R11, R152, RZ ;  /* 0x000000980b0a7224 */ /* 0x000fce00078e02ff */
.L_x_190:
[----:B------:R-:W-:Y:S05]  /*4f10*/  BSYNC B1 ;  /* 0x0000000000017941 */ /* 0x000fea0003800000 */
.L_x_189:
[----:B------:R-:W-:Y:S01]  /*4f20*/  @!P3 IMAD R99, R99, R153, R10 ;  /* 0x000000996363b224 */ /* 0x000fe200078e020a */
[----:B------:R-:W-:Y:S04]  /*4f30*/  BSSY B1, `(.L_x_191) ;  /* 0x0000006000017945 */ /* 0x000fe80003800000 */
[----:B------:R0:W-:Y:S01]  /*4f40*/  @!P3 STG.E.U8 desc[UR36][R6.64+0x91], R99 ;  /* 0x000091630600b986 */ /* 0x0001e2000c101124 */
[----:B------:R-:W-:Y:S05]  /*4f50*/  @P5 BRA `(.L_x_192) ;  /* 0x00000000000c5947 */ /* 0x000fea0003800000 */
[----:B------:R-:W1:Y:S02]  /*4f60*/  LDG.E.U8 R164, desc[UR36][R2.64+0x98] ;  /* 0x0000982402a47981 */ /* 0x000e64000c1e1100 */
[----:B-1----:R-:W-:-:S05]  /*4f70*/  PRMT R11, R164, 0x8880, RZ ;  /* 0x00008880a40b7816 */ /* 0x002fca00000000ff */
[----:B------:R-:W-:-:S07]  /*4f80*/  IMAD R10, R11, R152, RZ ;  /* 0x000000980b0a7224 */ /* 0x000fce00078e02ff */
.L_x_192:
[----:B------:R-:W-:Y:S05]  /*4f90*/  BSYNC B1 ;  /* 0x0000000000017941 */ /* 0x000fea0003800000 */
.L_x_191:
[----:B-1----:R-:W-:Y:S01]  /*4fa0*/  @!P5 IMAD R11, R100, R153, R10 ;  /* 0x00000099640bd224 */ /* 0x002fe200078e020a */
[----:B------:R-:W-:Y:S04]  /*4fb0*/  BSSY B1, `(.L_x_193) ;  /* 0x0000006000017945 */ /* 0x000fe80003800000 */
[----:B------:R1:W-:Y:S01]  /*4fc0*/  @!P5 STG.E.U8 desc[UR36][R4.64+0x98], R11 ;  /* 0x0000980b0400d986 */ /* 0x0003e2000c101124 */
[----:B------:R-:W-:Y:S05]  /*4fd0*/  @P2 BRA `(.L_x_194) ;  /* 0x00000000000c2947 */ /* 0x000fea0003800000 */
[----:B------:R-:W1:Y:S02]  /*4fe0*/  LDG.E.U8 R164, desc[UR36][R2.64+0x99] ;  /* 0x0000992402a47981 */ /* 0x000e64000c1e1100 */
[----:B-1----:R-:W-:-:S05]  /*4ff0*/  PRMT R11, R164, 0x8880, RZ ;  /* 0x00008880a40b7816 */ /* 0x002fca00000000ff */
[----:B------:R-:W-:-:S07]  /*5000*/  IMAD R10, R11, R152, RZ ;  /* 0x000000980b0a7224 */ /* 0x000fce00078e02ff */
.L_x_194:
[----:B------:R-:W-:Y:S05]  /*5010*/  BSYNC B1 ;  /* 0x0000000000017941 */ /* 0x000fea0003800000 */
.L_x_193:
        /* <DEDUP_REMOVED lines=11> */
.L_x_196:
[----:B------:R-:W-:Y:S05]  /*50d0*/  BSYNC B1 ;  /* 0x0000000000017941 */ /* 0x000fea0003800000 */
.L_x_195:
[----:B-1----:R-:W-:Y:S01]  /*50e0*/  @!P4 IMAD R11, R102, R153, R10 ;  /* 0x00000099660bc224 */ /* 0x002fe200078e020a */
[----:B------:R-:W-:Y:S04]  /*50f0*/  BSSY B1, `(.L_x_197) ;  /* 0x0000006000017945 */ /* 0x000fe80003800000 */
[----:B------:R1:W-:Y:S01]  /*5100*/  @!P4 STG.E.U8 desc[UR36][R6.64+0x98], R11 ;  /* 0x0000980b0600c986 */ /* 0x0003e2000c101124 */
[----:B------:R-:W-:Y:S05]  /*5110*/  @P3 BRA `(.L_x_198) ;  /* 0x00000000000c3947 */ /* 0x000fea0003800000 */
[----:B------:R-:W1:Y:S02]  /*5120*/  LDG.E.U8 R164, desc[UR36][R8.64+0x99] ;  /* 0x0000992408a47981 */ /* 0x000e64000c1e1100 */
[----:B-1----:R-:W-:-:S05]  /*5130*/  PRMT R11, R164, 0x8880, RZ ;  /* 0x00008880a40b7816 */ /* 0x002fca00000000ff */
[----:B------:R-:W-:-:S07]  /*5140*/  IMAD R10, R11, R152, RZ ;  /* 0x000000980b0a7224 */ /* 0x000fce00078e02ff */
.L_x_198:
[----:B------:R-:W-:Y:S05]  /*5150*/  BSYNC B1 ;  /* 0x0000000000017941 */ /* 0x000fea0003800000 */
.L_x_197:
[----:B------:R-:W-:Y:S01]  /*5160*/  @!P3 IMAD R103, R103, R153, R10 ;  /* 0x000000996767b224 */ /* 0x000fe200078e020a */
[----:B------:R-:W-:Y:S04]  /*5170*/  BSSY B1, `(.L_x_199) ;  /* 0x0000006000017945 */ /* 0x000fe80003800000 */
[----:B------:R0:W-:Y:S01]  /*5180*/  @!P3 STG.E.U8 desc[UR36][R6.64+0x99], R103 ;  /* 0x000099670600b986 */ /* 0x0001e2000c101124 */
[----:B------:R-:W-:Y:S05]  /*5190*/  @P5 BRA `(.L_x_200) ;  /* 0x00000000000c5947 */ /* 0x000fea0003800000 */
[----:B------:R-:W1:Y:S02]  /*51a0*/  LDG.E.U8 R164, desc[UR36][R2.64+0xa0] ;  /* 0x0000a02402a47981 */ /* 0x000e64000c1e1100 */
[----:B-1----:R-:W-:-:S05]  /*51b0*/  PRMT R11, R164, 0x8880, RZ ;  /* 0x00008880a40b7816 */ /* 0x002fca00000000ff */
[----:B------:R-:W-:-:S07]  /*51c0*/  IMAD R10, R11, R152, RZ ;  /* 0x000000980b0a7224 */ /* 0x000fce00078e02ff */
.L_x_200:
[----:B------:R-:W-:Y:S05]  /*51d0*/  BSYNC B1 ;  /* 0x0000000000017941 */ /* 0x000fea0003800000 */
.L_x_199:
[----:B-1----:R-:W-:Y:S01]  /*51e0*/  @!P5 IMAD R11, R104, R153, R10 ;  /* 0x00000099680bd224 */ /* 0x002fe200078e020a */
[----:B------:R-:W-:Y:S04]  /*51f0*/  BSSY B1, `(.L_x_201) ;  /* 0x0000006000017945 */ /* 0x000fe80003800000 */
[----:B------:R1:W-:Y:S01]  /*5200*/  @!P5 STG.E.U8 desc[UR36][R4.64+0xa0], R11 ;  /* 0x0000a00b0400d986 */ /* 0x0003e2000c101124 */
[----:B------:R-:W-:Y:S05]  /*5210*/  @P2 BRA `(.L_x_202) ;  /* 0x00000000000c2947 */ /* 0x000fea0003800000 */
[----:B------:R-:W1:Y:S02]  /*5220*/  LDG.E.U8 R164, desc[UR36][R2.64+0xa1] ;  /* 0x0000a12402a47981 */ /* 0x000e64000c1e1100 */
[----:B-1----:R-:W-:-:S05]  /*5230*/  PRMT R11, R164, 0x8880, RZ ;  /* 0x00008880a40b7816 */ /* 0x002fca00000000ff */
[----:B------:R-:W-:-:S07]  /*5240*/  IMAD R10, R11, R152, RZ ;  /* 0x000000980b0a7224 */ /* 0x000fce00078e02ff */
.L_x_202:
[----:B------:R-:W-:Y:S05]  /*5250*/  BSYNC B1 ;  /* 0x0000000000017941 */ /* 0x000fea0003800000 */
.L_x_201:
        /* <DEDUP_REMOVED lines=11> */
.L_x_204:
[----:B------:R-:W-:Y:S05]  /*5310*/  BSYNC B1 ;  /* 0x0000000000017941 */ /* 0x000fea0003800000 */
.L_x_203:
[----:B-1----:R-:W-:Y:S01]  /*5320*/  @!P4 IMAD R11, R106, R153, R10 ;  /* 0x000000996a0bc224 */ /* 0x002fe200078e020a */
[----:B------:R-:W-:Y:S04]  /*5330*/  BSSY B1, `(.L_x_205) ;  /* 0x0000006000017945 */ /* 0x000fe80003800000 */
[----:B------:R1:W-:Y:S01]  /*5340*/  @!P4 STG.E.U8 desc[UR36][R6.64+0xa0], R11 ;  /* 0x0000a00b0600c986 */ /* 0x0003e2000c101124 */
[----:B------:R-:W-:Y:S05]  /*5350*/  @P3 BRA `(.L_x_206) ;  /* 0x00000000000c3947 */ /* 0x000fea0003800000 */
[----:B------:R-:W1:Y:S02]  /*5360*/  LDG.E.U8 R164, desc[UR36][R8.64+0xa1] ;  /* 0x0000a12408a47981 */ /* 0x000e64000c1e1100 */
[----:B-1----:R-:W-:-:S05]  /*5370*/  PRMT R11, R164, 0x8880, RZ ;  /* 0x00008880a40b7816 */ /* 0x002fca00000000ff */
[----:B------:R-:W-:-:S07]  /*5380*/  IMAD R10, R11, R152, RZ ;  /* 0x000000980b0a7224 */ /* 0x000fce00078e02ff */
.L_x_206:
[----:B------:R-:W-:Y:S05]  /*5390*/  BSYNC B1 ;  /* 0x0000000000017941 */ /* 0x000fea0003800000 */
.L_x_205:
[----:B------:R-:W-:Y:S01]  /*53a0*/  @!P3 IMAD R107, R107, R153, R10 ;  /* 0x000000996b6bb224 */ /* 0x000fe200078e020a */
[----:B------:R-:W-:Y:S04]  /*53b0*/  BSSY B1, `(.L_x_207) ;  /* 0x0000006000017945 */ /* 0x000fe80003800000 */
[----:B------:R0:W-:Y:S01]  /*53c0*/  @!P3 STG.E.U8 desc[UR36][R6.64+0xa1], R107 ;  /* 0x0000a16b0600b986 */ /* 0x0001e2000c101124 */
[----:B------:R-:W-:Y:S05]  /*53d0*/  @P5 BRA `(.L_x_208) ;  /* 0x00000000000c5947 */ /* 0x000fea0003800000 */
[----:B------:R-:W1:Y:S02]  /*53e0*/  LDG.E.U8 R164, desc[UR36][R2.64+0xa8] ;  /* 0x0000a82402a47981 */ /* 0x000e64000c1e1100 */
[----:B-1----:R-:W-:-:S05]  /*53f0*/  PRMT R11, R164, 0x8880, RZ ;  /* 0x00008880a40b7816 */ /* 0x002fca00000000ff */
[----:B------:R-:W-:-:S07]  /*5400*/  IMAD R10, R11, R152, RZ ;  /* 0x000000980b0a7224 */ /* 0x000fce00078e02ff */
.L_x_208:
[----:B------:R-:W-:Y:S05]  /*5410*/  BSYNC B1 ;  /* 0x0000000000017941 */ /* 0x000fea0003800000 */
.L_x_207:
[----:B-1----:R-:W-:Y:S01]  /*5420*/  @!P5 IMAD R11, R108, R153, R10 ;  /* 0x000000996c0bd224 */ /* 0x002fe200078e020a */
[----:B------:R-:W-:Y:S04]  /*5430*/  BSSY B1, `(.L_x_209) ;  /* 0x0000006000017945 */ /* 0x000fe80003800000 */
[----:B------:R1:W-:Y:S01]  /*5440*/  @!P5 STG.E.U8 desc[UR36][R4.64+0xa8], R11 ;  /* 0x0000a80b0400d986 */ /* 0x0003e2000c101124 */
[----:B------:R-:W-:Y:S05]  /*5450*/  @P2 BRA `(.L_x_210) ;  /* 0x00000000000c2947 */ /* 0x000fea0003800000 */
[----:B------:R-:W1:Y:S02]  /*5460*/  LDG.E.U8 R164, desc[UR36][R2.64+0xa9] ;  /* 0x0000a92402a47981 */ /* 0x000e64000c1e1100 */
[----:B-1----:R-:W-:-:S05]  /*5470*/  PRMT R11, R164, 0x8880, RZ ;  /* 0x00008880a40b7816 */ /* 0x002fca00000000ff */
[----:B------:R-:W-:-:S07]  /*5480*/  IMAD R10, R11, R152, RZ ;  /* 0x000000980b0a7224 */ /* 0x000fce00078e02ff */
.L_x_210:
[----:B------:R-:W-:Y:S05]  /*5490*/  BSYNC B1 ;  /* 0x0000000000017941 */ /* 0x000fea0003800000 */
.L_x_209:
        /* <DEDUP_REMOVED lines=11> */
.L_x_212:
[----:B------:R-:W-:Y:S05]  /*5550*/  BSYNC B1 ;  /* 0x0000000000017941 */ /* 0x000fea0003800000 */
.L_x_211:
[----:B-1----:R-:W-:Y:S01]  /*5560*/  @!P4 IMAD R11, R110, R153, R10 ;  /* 0x000000996e0bc224 */ /* 0x002fe200078e020a */
[----:B------:R-:W-:Y:S04]  /*5570*/  BSSY B1, `(.L_x_213) ;  /* 0x0000006000017945 */ /* 0x000fe80003800000 */
[----:B------:R1:W-:Y:S01]  /*5580*/  @!P4 STG.E.U8 desc[UR36][R6.64+0xa8], R11 ;  /* 0x0000a80b0600c986 */ /* 0x0003e2000c101124 */
[----:B------:R-:W-:Y:S05]  /*5590*/  @P3 BRA `(.L_x_214) ;  /* 0x00000000000c3947 */ /* 0x000fea0003800000 */
[----:B------:R-:W1:Y:S02]  /*55a0*/  LDG.E.U8 R164, desc[UR36][R8.64+0xa9] ;  /* 0x0000a92408a47981 */ /* 0x000e64000c1e1100 */
[----:B-1----:R-:W-:-:S05]  /*55b0*/  PRMT R11, R164, 0x8880, RZ ;  /* 0x00008880a40b7816 */ /* 0x002fca00000000ff */
[----:B------:R-:W-:-:S07]  /*55c0*/  IMAD R10, R11, R152, RZ ;  /* 0x000000980b0a7224 */ /* 0x000fce00078e02ff */
.L_x_214:
[----:B------:R-:W-:Y:S05]  /*55d0*/  BSYNC B1 ;  /* 0x0000000000017941 */ /* 0x000fea0003800000 */
.L_x_213:
[----:B------:R-:W-:Y:S01]  /*55e0*/  @!P3 IMAD R111, R111, R153, R10 ;  /* 0x000000996f6fb224 */ /* 0x000fe200078e020a */
[----:B------:R-:W-:Y:S04]  /*55f0*/  BSSY B1, `(.L_x_215) ;  /* 0x0000006000017945 */ /* 0x000fe80003800000 */
[----:B------:R0:W-:Y:S01]  /*5600*/  @!P3 STG.E.U8 desc[UR36][R6.64+0xa9], R111 ;  /* 0x0000a96f0600b986 */ /* 0x0001e2000c101124 */
[----:B------:R-:W-:Y:S05]  /*5610*/  @P5 BRA `(.L_x_216) ;  /* 0x00000000000c5947 */ /* 0x000fea0003800000 */
[----:B------:R-:W1:Y:S02]  /*5620*/  LDG.E.U8 R164, desc[UR36][R2.64+0xb0] ;  /* 0x0000b02402a47981 */ /* 0x000e64000c1e1100 */
[----:B-1----:R-:W-:-:S05]  /*5630*/  PRMT R11, R164, 0x8880, RZ ;  /* 0x00008880a40b7816 */ /* 0x002fca00000000ff */
[----:B------:R-:W-:-:S07]  /*5640*/  IMAD R10, R11, R152, RZ ;  /* 0x000000980b0a7224 */ /* 0x000fce00078e02ff */
.L_x_216:
[----:B------:R-:W-:Y:S05]  /*5650*/  BSYNC B1 ;  /* 0x0000000000017941 */ /* 0x000fea0003800000 */
.L_x_215:
[----:B-1----:R-:W-:Y:S01]  /*5660*/  @!P5 IMAD R11, R112, R153, R10 ;  /* 0x00000099700bd224 */ /* 0x002fe200078e020a */
[----:B------:R-:W-:Y:S04]  /*5670*/  BSSY B1, `(.L_x_217) ;  /* 0x0000006000017945 */ /* 0x000fe80003800000 */
[----:B------:R1:W-:Y:S01]  /*5680*/  @!P5 STG.E.U8 desc[UR36][R4.64+0xb0], R11 ;  /* 0x0000b00b0400d986 */ /* 0x0003e2000c101124 */
[----:B------:R-:W-:Y:S05]  /*5690*/  @P2 BRA `(.L_x_218) ;  /* 0x00000000000c2947 */ /* 0x000fea0003800000 */
[----:B------:R-:W1:Y:S02]  /*56a0*/  LDG.E.U8 R164, desc[UR36][R2.64+0xb1] ;  /* 0x0000b12402a47981 */ /* 0x000e64000c1e1100 */
[----:B-1----:R-:W-:-:S05]  /*56b0*/  PRMT R11, R164, 0x8880, RZ ;  /* 0x00008880a40b7816 */ /* 0x002fca00000000ff */
[----:B------:R-:W-:-:S07]  /*56c0*/  IMAD R10, R11, R152, RZ ;  /* 0x000000980b0a7224 */ /* 0x000fce00078e02ff */
.L_x_218:
[----:B------:R-:W-:Y:S05]  /*56d0*/  BSYNC B1 ;  /* 0x0000000000017941 */ /* 0x000fea0003800000 */
.L_x_217:
        /* <DEDUP_REMOVED lines=11> */
.L_x_220:
[----:B------:R-:W-:Y:S05]  /*5790*/  BSYNC B1 ;  /* 0x0000000000017941 */ /* 0x000fea0003800000 */
.L_x_219:
[----:B-1----:R-:W-:Y:S01]  /*57a0*/  @!P4 IMAD R11, R114, R153, R10 ;  /* 0x00000099720bc224 */ /* 0x002fe200078e020a */
[----:B------:R-:W-:Y:S04]  /*57b0*/  BSSY B1, `(.L_x_221) ;  /* 0x0000006000017945 */ /* 0x000fe80003800000 */
[----:B------:R1:W-:Y:S01]  /*57c0*/  @!P4 STG.E.U8 desc[UR36][R6.64+0xb0], R11 ;  /* 0x0000b00b0600c986 */ /* 0x0003e2000c101124 */
[----:B------:R-:W-:Y:S05]  /*57d0*/  @P3 BRA `(.L_x_222) ;  /* 0x00000000000c3947 */ /* 0x000fea0003800000 */
[----:B------:R-:W1:Y:S02]  /*57e0*/  LDG.E.U8 R164, desc[UR36][R8.64+0xb1] ;  /* 0x0000b12408a47981 */ /* 0x000e64000c1e1100 */
[----:B-1----:R-:W-:-:S05]  /*57f0*/  PRMT R11, R164, 0x8880, RZ ;  /* 0x00008880a40b7816 */ /* 0x002fca00000000ff */
[----:B------:R-:W-:-:S07]  /*5800*/  IMAD R10, R11, R152, RZ ;  /* 0x000000980b0a7224 */ /* 0x000fce00078e02ff */
.L_x_222:
[----:B------:R-:W-:Y:S05]  /*5810*/  BSYNC B1 ;  /* 0x0000000000017941 */ /* 0x000fea0003800000 */
.L_x_221:
[----:B------:R-:W-:Y:S01]  /*5820*/  @!P3 IMAD R115, R115, R153, R10 ;  /* 0x000000997373b224 */ /* 0x000fe200078e020a */
[----:B------:R-:W-:Y:S04]  /*5830*/  BSSY B1, `(.L_x_223) ;  /* 0x0000006000017945 */ /* 0x000fe80003800000 */
[----:B------:R0:W-:Y:S01]  /*5840*/  @!P3 STG.E.U8 desc[UR36][R6.64+0xb1], R115 ;  /* 0x0000b1730600b986 */ /* 0x0001e2000c101124 */
[----:B------:R-:W-:Y:S05]  /*5850*/  @P5 BRA `(.L_x_224) ;  /* 0x00000000000c5947 */ /* 0x000fea0003800000 */
[----:B------:R-:W1:Y:S02]  /*5860*/  LDG.E.U8 R164, desc[UR36][R2.64+0xb8] ;  /* 0x0000b82402a47981 */ /* 0x000e64000c1e1100 */
[----:B-1----:R-:W-:-:S05]  /*5870*/  PRMT R11, R164, 0x8880, RZ ;  /* 0x00008880a40b7816 */ /* 0x002fca00000000ff */
[----:B------:R-:W-:-:S07]  /*5880*/  IMAD R10, R11, R152, RZ ;  /* 0x000000980b0a7224 */ /* 0x000fce00078e02ff */
.L_x_224:
[----:B------:R-:W-:Y:S05]  /*5890*/  BSYNC B1 ;  /* 0x0000000000017941 */ /* 0x000fea0003800000 */
.L_x_223:
[----:B-1----:R-:W-:Y:S01]  /*58a0*/  @!P5 IMAD R11, R116, R153, R10 ;  /* 0x00000099740bd224 */ /* 0x002fe200078e020a */
[----:B------:R-:W-:Y:S04]  /*58b0*/  BSSY B1, `(.L_x_225) ;  /* 0x0000006000017945 */ /* 0x000fe80003800000 */
[----:B------:R1:W-:Y:S01]  /*58c0*/  @!P5 STG.E.U8 desc[UR36][R4.64+0xb8], R11 ;  /* 0x0000b80b0400d986 */ /* 0x0003e2000c101124 */
[----:B------:R-:W-:Y:S05]  /*58d0*/  @P2 BRA `(.L_x_226) ;  /* 0x00000000000c2947 */ /* 0x000fea0003800000 */
[----:B------:R-:W1:Y:S02]  /*58e0*/  LDG.E.U8 R164, desc[UR36][R2.64+0xb9] ;  /* 0x0000b92402a47981 */ /* 0x000e64000c1e1100 */
[----:B-1----:R-:W-:-:S05]  /*58f0*/  PRMT R11, R164, 0x8880, RZ ;  /* 0x00008880a40b7816 */ /* 0x002fca00000000ff */
[----:B------:R-:W-:-:S07]  /*5900*/  IMAD R10, R11, R152, RZ ;  /* 0x000000980b0a7224 */ /* 0x000fce00078e02ff */
.L_x_226:
[----:B------:R-:W-:Y:S05]  /*5910*/  BSYNC B1 ;  /* 0x0000000000017941 */ /* 0x000fea0003800000 */
.L_x_225:
        /* <DEDUP_REMOVED lines=11> */
.L_x_228:
[----:B------:R-:W-:Y:S05]  /*59d0*/  BSYNC B1 ;  /* 0x0000000000017941 */ /* 0x000fea0003800000 */
.L_x_227:
[----:B-1----:R-:W-:Y:S01]  /*59e0*/  @!P4 IMAD R11, R118, R153, R10 ;  /* 0x00000099760bc224 */ /* 0x002fe200078e020a */
[----:B------:R-:W-:Y:S04]  /*59f0*/  BSSY B1, `(.L_x_229) ;  /* 0x0000006000017945 */ /* 0x000fe80003800000 */
[----:B------:R1:W-:Y:S01]  /*5a00*/  @!P4 STG.E.U8 desc[UR36][R6.64+0xb8], R11 ;  /* 0x0000b80b0600c986 */ /* 0x0003e2000c101124 */
[----:B------:R-:W-:Y:S05]  /*5a10*/  @P3 BRA `(.L_x_230) ;  /* 0x00000000000c3947 */ /* 0x000fea0003800000 */
[----:B------:R-:W1:Y:S02]  /*5a20*/  LDG.E.U8 R164, desc[UR36][R8.64+0xb9] ;  /* 0x0000b92408a47981 */ /* 0x000e64000c1e1100 */
[----:B-1----:R-:W-:-:S05]  /*5a30*/  PRMT R11, R164, 0x8880, RZ ;  /* 0x00008880a40b7816 */ /* 0x002fca00000000ff */
[----:B------:R-:W-:-:S07]  /*5a40*/  IMAD R10, R11, R152, RZ ;  /* 0x000000980b0a7224 */ /* 0x000fce00078e02ff */
.L_x_230:
[----:B------:R-:W-:Y:S05]  /*5a50*/  BSYNC B1 ;  /* 0x0000000000017941 */ /* 0x000fea0003800000 */
.L_x_229:
[----:B------:R-:W-:Y:S01]  /*5a60*/  @!P3 IMAD R119, R119, R153, R10 ;  /* 0x000000997777b224 */ /* 0x000fe200078e020a */
[----:B------:R-:W-:Y:S04]  /*5a70*/  BSSY B1, `(.L_x_231) ;  /* 0x0000006000017945 */ /* 0x000fe80003800000 */
[----:B------:R0:W-:Y:S01]  /*5a80*/  @!P3 STG.E.U8 desc[UR36][R6.64+0xb9], R119 ;  /* 0x0000b9770600b986 */ /* 0x0001e2000c101124 */
[----:B------:R-:W-:Y:S05]  /*5a90*/  @P5 BRA `(.L_x_232) ;  /* 0x00000000000c5947 */ /* 0x000fea0003800000 */
[----:B------:R-:W1:Y:S02]  /*5aa0*/  LDG.E.U8 R164, desc[UR36][R2.64+0xc0] ;  /* 0x0000c02402a47981 */ /* 0x000e64000c1e1100 */
[----:B-1----:R-:W-:-:S05]  /*5ab0*/  PRMT R11, R164, 0x8880, RZ ;  /* 0x00008880a40b7816 */ /* 0x002fca00000000ff */
[----:B------:R-:W-:-:S07]  /*5ac0*/  IMAD R10, R11, R152, RZ ;  /* 0x000000980b0a7224 */ /* 0x000fce00078e02ff */
.L_x_232:
[----:B------:R-:W-:Y:S05]  /*5ad0*/  BSYNC B1 ;  /* 0x0000000000017941 */ /* 0x000fea0003800000 */
.L_x_231:
[----:B-1----:R-:W-:Y:S01]  /*5ae0*/  @!P5 IMAD R11, R120, R153, R10 ;  /* 0x00000099780bd224 */ /* 0x002fe200078e020a */
[----:B------:R-:W-:Y:S04]  /*5af0*/  BSSY B1, `(.L_x_233) ;  /* 0x0000006000017945 */ /* 0x000fe80003800000 */
[----:B------:R1:W-:Y:S01]  /*5b00*/  @!P5 STG.E.U8 desc[UR36][R4.64+0xc0], R11 ;  /* 0x0000c00b0400d986 */ /* 0x0003e2000c101124 */
[----:B------:R-:W-:Y:S05]  /*5b10*/  @P2 BRA `(.L_x_234) ;  /* 0x00000000000c2947 */ /* 0x000fea0003800000 */
[----:B------:R-:W1:Y:S02]  /*5b20*/  LDG.E.U8 R164, desc[UR36][R2.64+0xc1] ;  /* 0x0000c12402a47981 */ /* 0x000e64000c1e1100 */
[----:B-1----:R-:W-:-:S05]  /*5b30*/  PRMT R11, R164, 0x8880, RZ ;  /* 0x00008880a40b7816 */ /* 0x002fca00000000ff */
[----:B------:R-:W-:-:S07]  /*5b40*/  IMAD R10, R11, R152, RZ ;  /* 0x000000980b0a7224 */ /* 0x000fce00078e02ff */
.L_x_234:
[----:B------:R-:W-:Y:S05]  /*5b50*/  BSYNC B1 ;  /* 0x0000000000017941 */ /* 0x000fea0003800000 */
.L_x_233:
        /* <DEDUP_REMOVED lines=11> */
.L_x_236:
[----:B------:R-:W-:Y:S05]  /*5c10*/  BSYNC B1 ;  /* 0x0000000000017941 */ /* 0x000fea0003800000 */
.L_x_235:
[----:B-1----:R-:W-:Y:S01]  /*5c20*/  @!P4 IMAD R11, R122, R153, R10 ;  /* 0x000000997a0bc224 */ /* 0x002fe200078e020a */
[----:B------:R-:W-:Y:S04]  /*5c30*/  BSSY B1, `(.L_x_237) ;  /* 0x0000006000017945 */ /* 0x000fe80003800000 */
[----:B------:R1:W-:Y:S01]  /*5c40*/  @!P4 STG.E.U8 desc[UR36][R6.64+0xc0], R11 ;  /* 0x0000c00b0600c986 */ /* 0x0003e2000c101124 */
[----:B------:R-:W-:Y:S05]  /*5c50*/  @P3 BRA `(.L_x_238) ;  /* 0x00000000000c3947 */ /* 0x000fea0003800000 */
[----:B------:R-:W1:Y:S02]  /*5c60*/  LDG.E.U8 R164, desc[UR36][R8.64+0xc1] ;  /* 0x0000c12408a47981 */ /* 0x000e64000c1e1100 */
[----:B-1----:R-:W-:-:S05]  /*5c70*/  PRMT R11, R164, 0x8880, RZ ;  /* 0x00008880a40b7816 */ /* 0x002fca00000000ff */
[----:B------:R-:W-:-:S07]  /*5c80*/  IMAD R10, R11, R152, RZ ;  /* 0x000000980b0a7224 */ /* 0x000fce00078e02ff */
.L_x_238:
[----:B------:R-:W-:Y:S05]  /*5c90*/  BSYNC B1 ;  /* 0x0000000000017941 */ /* 0x000fea0003800000 */
.L_x_237:
[----:B------:R-:W-:Y:S01]  /*5ca0*/  @!P3 IMAD R123, R123, R153, R10 ;  /* 0x000000997b7bb224 */ /* 0x000fe200078e020a */
[----:B------:R-:W-:Y:S04]  /*5cb0*/  BSSY B1, `(.L_x_239) ;  /* 0x0000006000017945 */ /* 0x000fe80003800000 */
[----:B------:R0:W-:Y:S01]  /*5cc0*/  @!P3 STG.E.U8 desc[UR36][R6.64+0xc1], R123 ;  /* 0x0000c17b0600b986 */ /* 0x0001e2000c101124 */
[----:B------:R-:W-:Y:S05]  /*5cd0*/  @P5 BRA `(.L_x_240) ;  /* 0x00000000000c5947 */ /* 0x000fea0003800000 */
[----:B------:R-:W1:Y:S02]  /*5ce0*/  LDG.E.U8 R164, desc[UR36][R2.64+0xc8] ;  /* 0x0000c82402a47981 */ /* 0x000e64000c1e1100 */
[----:B-1----:R-:W-:-:S05]  /*5cf0*/  PRMT R11, R164, 0x8880, RZ ;  /* 0x00008880a40b7816 */ /* 0x002fca00000000ff */
[----:B------:R-:W-:-:S07]  /*5d00*/  IMAD R10, R11, R152, RZ ;  /* 0x000000980b0a7224 */ /* 0x000fce00078e02ff */
.L_x_240:
[----:B------:R-:W-:Y:S05]  /*5d10*/  BSYNC B1 ;  /* 0x0000000000017941 */ /* 0x000fea0003800000 */
.L_x_239:
[----:B-1----:R-:W-:Y:S01]  /*5d20*/  @!P5 IMAD R11, R124, R153, R10 ;  /* 0x000000997c0bd224 */ /* 0x002fe200078e020a */
[----:B------:R-:W-:Y:S04]  /*5d30*/  BSSY B1, `(.L_x_241) ;  /* 0x0000006000017945 */ /* 0x000fe80003800000 */
[----:B------:R1:W-:Y:S01]  /*5d40*/  @!P5 STG.E.U8 desc[UR36][R4.64+0xc8], R11 ;  /* 0x0000c80b0400d986 */ /* 0x0003e2000c101124 */
[----:B------:R-:W-:Y:S05]  /*5d50*/  @P2 BRA `(.L_x_242) ;  /* 0x00000000000c2947 */ /* 0x000fea0003800000 */
[----:B------:R-:W1:Y:S02]  /*5d60*/  LDG.E.U8 R164, desc[UR36][R2.64+0xc9] ;  /* 0x0000c92402a47981 */ /* 0x000e64000c1e1100 */
[----:B-1----:R-:W-:-:S05]  /*5d70*/  PRMT R11, R164, 0x8880, RZ ;  /* 0x00008880a40b7816 */ /* 0x002fca00000000ff */
[----:B------:R-:W-:-:S07]  /*5d80*/  IMAD R10, R11, R152, RZ ;  /* 0x000000980b0a7224 */ /* 0x000fce00078e02ff */
.L_x_242:
[----:B------:R-:W-:Y:S05]  /*5d90*/  BSYNC B1 ;  /* 0x0000000000017941 */ /* 0x000fea0003800000 */
.L_x_241:
        /* <DEDUP_REMOVED lines=11> */
.L_x_244:
[----:B------:R-:W-:Y:S05]  /*5e50*/  BSYNC B1 ;  /* 0x0000000000017941 */ /* 0x000fea0003800000 */
.L_x_243:
[----:B-1----:R-:W-:Y:S01]  /*5e60*/  @!P4 IMAD R11, R126, R153, R10 ;  /* 0x000000997e0bc224 */ /* 0x002fe200078e020a */
[----:B------:R-:W-:Y:S04]  /*5e70*/  BSSY B1, `(.L_x_245) ;  /* 0x0000006000017945 */ /* 0x000fe80003800000 */
[----:B------:R1:W-:Y:S01]  /*5e80*/  @!P4 STG.E.U8 desc[UR36][R6.64+0xc8], R11 ;  /* 0x0000c80b0600c986 */ /* 0x0003e2000c101124 */
[----:B------:R-:W-:Y:S05]  /*5e90*/  @P3 BRA `(.L_x_246) ;  /* 0x00000000000c3947 */ /* 0x000fea0003800000 */
[----:B------:R-:W1:Y:S02]  /*5ea0*/  LDG.E.U8 R164, desc[UR36][R8.64+0xc9] ;  /* 0x0000c92408a47981 */ /* 0x000e64000c1e1100 */
[----:B-1----:R-:W-:-:S05]  /*5eb0*/  PRMT R11, R164, 0x8880, RZ ;  /* 0x00008880a40b7816 */ /* 0x002fca00000000ff */
[----:B------:R-:W-:-:S07]  /*5ec0*/  IMAD R10, R11, R152, RZ ;  /* 0x000000980b0a7224 */ /* 0x000fce00078e02ff */
.L_x_246:
[----:B------:R-:W-:Y:S05]  /*5ed0*/  BSYNC B1 ;  /* 0x0000000000017941 */ /* 0x000fea0003800000 */
.L_x_245:
[----:B------:R-:W-:Y:S01]  /*5ee0*/  @!P3 IMAD R127, R127, R153, R10 ;  /* 0x000000997f7fb224 */ /* 0x000fe200078e020a */
[----:B------:R-:W-:Y:S04]  /*5ef0*/  BSSY B1, `(.L_x_247) ;  /* 0x0000006000017945 */ /* 0x000fe80003800000 */
[----:B------:R0:W-:Y:S01]  /*5f00*/  @!P3 STG.E.U8 desc[UR36][R6.64+0xc9], R127 ;  /* 0x0000c97f0600b986 */ /* 0x0001e2000c101124 */
[----:B------:R-:W-:Y:S05]  /*5f10*/  @P5 BRA `(.L_x_248) ;  /* 0x00000000000c5947 */ /* 0x000fea0003800000 */
[----:B------:R-:W1:Y:S02]  /*5f20*/  LDG.E.U8 R164, desc[UR36][R2.64+0xd0] ;  /* 0x0000d02402a47981 */ /* 0x000e64000c1e1100 */
[----:B-1----:R-:W-:-:S05]  /*5f30*/  PRMT R11, R164, 0x8880, RZ ;  /* 0x00008880a40b7816 */ /* 0x002fca00000000ff */
[----:B------:R-:W-:-:S07]  /*5f40*/  IMAD R10, R11, R152, RZ ;  /* 0x000000980b0a7224 */ /* 0x000fce00078e02ff */
.L_x_248:
[----:B------:R-:W-:Y:S05]  /*5f50*/  BSYNC B1 ;  /* 0x0000000000017941 */ /* 0x000fea0003800000 */
.L_x_247:
[----:B-1----:R-:W-:Y:S01]  /*5f60*/  @!P5 IMAD R11, R128, R153, R10 ;  /* 0x00000099800bd224 */ /* 0x002fe200078e020a */
[----:B------:R-:W-:Y:S04]  /*5f70*/  BSSY B1, `(.L_x_249) ;  /* 0x0000006000017945 */ /* 0x000fe80003800000 */
[----:B------:R1:W-:Y:S01]  /*5f80*/  @!P5 STG.E.U8 desc[UR36][R4.64+0xd0], R11 ;  /* 0x0000d00b0400d986 */ /* 0x0003e2000c101124 */
[----:B------:R-:W-:Y:S05]  /*5f90*/  @P2 BRA `(.L_x_250) ;  /* 0x00000000000c2947 */ /* 0x000fea0003800000 */
[----:B------:R-:W1:Y:S02]  /*5fa0*/  LDG.E.U8 R164, desc[UR36][R2.64+0xd1] ;  /* 0x0000d12402a47981 */ /* 0x000e64000c1e1100 */
[----:B-1----:R-:W-:-:S05]  /*5fb0*/  PRMT R11, R164, 0x8880, RZ ;  /* 0x00008880a40b7816 */ /* 0x002fca00000000ff */
[----:B------:R-:W-:-:S07]  /*5fc0*/  IMAD R10, R11, R152, RZ ;  /* 0x000000980b0a7224 */ /* 0x000fce00078e02ff */
.L_x_250:
[----:B------:R-:W-:Y:S05]  /*5fd0*/  BSYNC B1 ;  /* 0x0000000000017941 */ /* 0x000fea0003800000 */
.L_x_249:
        /* <DEDUP_REMOVED lines=11> */
.L_x_252:
[----:B------:R-:W-:Y:S05]  /*6090*/  BSYNC B1 ;  /* 0x0000000000017941 */ /* 0x000fea0003800000 */
.L_x_251:
[----:B-1----:R-:W-:Y:S01]  /*60a0*/  @!P4 IMAD R11, R130, R153, R10 ;  /* 0x00000099820bc224 */ /* 0x002fe200078e020a */
[----:B------:R-:W-:Y:S04]  /*60b0*/  BSSY B1, `(.L_x_253) ;  /* 0x0000006000017945 */ /* 0x000fe80003800000 */
[----:B------:R1:W-:Y:S01]  /*60c0*/  @!P4 STG.E.U8 desc[UR36][R6.64+0xd0], R11 ;  /* 0x0000d00b0600c986 */ /* 0x0003e2000c101124 */
[----:B------:R-:W-:Y:S05]  /*60d0*/  @P3 BRA `(.L_x_254) ;  /* 0x00000000000c3947 */ /* 0x000fea0003800000 */
[----:B------:R-:W1:Y:S02]  /*60e0*/  LDG.E.U8 R164, desc[UR36][R8.64+0xd1] ;  /* 0x0000d12408a47981 */ /* 0x000e64000c1e1100 */
[----:B-1----:R-:W-:-:S05]  /*60f0*/  PRMT R11, R164, 0x8880, RZ ;  /* 0x00008880a40b7816 */ /* 0x002fca00000000ff */
[----:B------:R-:W-:-:S07]  /*6100*/  IMAD R10, R11, R152, RZ ;  /* 0x000000980b0a7224 */ /* 0x000fce00078e02ff */
.L_x_254:
[----:B------:R-:W-:Y:S05]  /*6110*/  BSYNC B1 ;  /* 0x0000000000017941 */ /* 0x000fea0003800000 */
.L_x_253:
[----:B------:R-:W-:Y:S01]  /*6120*/  @!P3 IMAD R131, R131, R153, R10 ;  /* 0x000000998383b224 */ /* 0x000fe200078e020a */
[----:B------:R-:W-:Y:S04]  /*6130*/  BSSY B1, `(.L_x_255) ;  /* 0x0000006000017945 */ /* 0x000fe80003800000 */
[----:B------:R0:W-:Y:S01]  /*6140*/  @!P3 STG.E.U8 desc[UR36][R6.64+0xd1], R131 ;  /* 0x0000d1830600b986 */ /* 0x0001e2000c101124 */
[----:B------:R-:W-:Y:S05]  /*6150*/  @P5 BRA `(.L_x_256) ;  /* 0x00000000000c5947 */ /* 0x000fea0003800000 */
[----:B------:R-:W1:Y:S02]  /*6160*/  LDG.E.U8 R164, desc[UR36][R2.64+0xd8] ;  /* 0x0000d82402a47981 */ /* 0x000e64000c1e1100 */
[----:B-1----:R-:W-:-:S05]  /*6170*/  PRMT R11, R164, 0x8880, RZ ;  /* 0x00008880a40b7816 */ /* 0x002fca00000000ff */
[----:B------:R-:W-:-:S07]  /*6180*/  IMAD R10, R11, R152, RZ ;  /* 0x000000980b0a7224 */ /* 0x000fce00078e02ff */
.L_x_256:
[----:B------:R-:W-:Y:S05]  /*6190*/  BSYNC B1 ;  /* 0x0000000000017941 */ /* 0x000fea0003800000 */
.L_x_255:
[----:B-1----:R-:W-:Y:S01]  /*61a0*/  @!P5 IMAD R11, R132, R153, R10 ;  /* 0x00000099840bd224 */ /* 0x002fe200078e020a */
[----:B------:R-:W-:Y:S04]  /*61b0*/  BSSY B1, `(.L_x_257) ;  /* 0x0000006000017945 */ /* 0x000fe80003800000 */
[----:B------:R1:W-:Y:S01]  /*61c0*/  @!P5 STG.E.U8 desc[UR36][R4.64+0xd8], R11 ;  /* 0x0000d80b0400d986 */ /* 0x0003e2000c101124 */
[----:B------:R-:W-:Y:S05]  /*61d0*/  @P2 BRA `(.L_x_258) ;  /* 0x00000000000c2947 */ /* 0x000fea0003800000 */
[----:B------:R-:W1:Y:S02]  /*61e0*/  LDG.E.U8 R164, desc[UR36][R2.64+0xd9] ;  /* 0x0000d92402a47981 */ /* 0x000e64000c1e1100 */
[----:B-1----:R-:W-:-:S05]  /*61f0*/  PRMT R11, R164, 0x8880, RZ ;  /* 0x00008880a40b7816 */ /* 0x002fca00000000ff */
[----:B------:R-:W-:-:S07]  /*6200*/  IMAD R10, R11, R152, RZ ;  /* 0x000000980b0a7224 */ /* 0x000fce00078e02ff */
.L_x_258:
[----:B------:R-:W-:Y:S05]  /*6210*/  BSYNC B1 ;  /* 0x0000000000017941 */ /* 0x000fea0003800000 */
.L_x_257:
        /* <DEDUP_REMOVED lines=11> */
.L_x_260:
[----:B------:R-:W-:Y:S05]  /*62d0*/  BSYNC B1 ;  /* 0x0000000000017941 */ /* 0x000fea0003800000 */
.L_x_259:
[----:B-1----:R-:W-:Y:S01]  /*62e0*/  @!P4 IMAD R11, R134, R153, R10 ;  /* 0x00000099860bc224 */ /* 0x002fe200078e020a */
[----:B------:R-:W-:Y:S04]  /*62f0*/  BSSY B1, `(.L_x_261) ;  /* 0x0000006000017945 */ /* 0x000fe80003800000 */
[----:B------:R1:W-:Y:S01]  /*6300*/  @!P4 STG.E.U8 desc[UR36][R6.64+0xd8], R11 ;  /* 0x0000d80b0600c986 */ /* 0x0003e2000c101124 */
[----:B------:R-:W-:Y:S05]  /*6310*/  @P3 BRA `(.L_x_262) ;  /* 0x00000000000c3947 */ /* 0x000fea0003800000 */
[----:B------:R-:W1:Y:S02]  /*6320*/  LDG.E.U8 R164, desc[UR36][R8.64+0xd9] ;  /* 0x0000d92408a47981 */ /* 0x000e64000c1e1100 */
[----:B-1----:R-:W-:-:S05]  /*6330*/  PRMT R11, R164, 0x8880, RZ ;  /* 0x00008880a40b7816 */ /* 0x002fca00000000ff */
[----:B------:R-:W-:-:S07]  /*6340*/  IMAD R10, R11, R152, RZ ;  /* 0x000000980b0a7224 */ /* 0x000fce00078e02ff */
.L_x_262:
[----:B------:R-:W-:Y:S05]  /*6350*/  BSYNC B1 ;  /* 0x0000000000017941 */ /* 0x000fea0003800000 */
.L_x_261:
[----:B------:R-:W-:Y:S01]  /*6360*/  @!P3 IMAD R135, R135, R153, R10 ;  /* 0x000000998787b224 */ /* 0x000fe200078e020a */
[----:B------:R-:W-:Y:S04]  /*6370*/  BSSY B1, `(.L_x_263) ;  /* 0x0000006000017945 */ /* 0x000fe80003800000 */
[----:B------:R0:W-:Y:S01]  /*6380*/  @!P3 STG.E.U8 desc[UR36][R6.64+0xd9], R135 ;  /* 0x0000d9870600b986 */ /* 0x0001e2000c101124 */
[----:B------:R-:W-:Y:S05]  /*6390*/  @P5 BRA `(.L_x_264) ;  /* 0x00000000000c5947 */ /* 0x000fea0003800000 */
[----:B------:R-:W1:Y:S02]  /*63a0*/  LDG.E.U8 R164, desc[UR36][R2.64+0xe0] ;  /* 0x0000e02402a47981 */ /* 0x000e64000c1e1100 */
[----:B-1----:R-:W-:-:S05]  /*63b0*/  PRMT R11, R164, 0x8880, RZ ;  /* 0x00008880a40b7816 */ /* 0x002fca00000000ff */
[----:B------:R-:W-:-:S07]  /*63c0*/  IMAD R10, R11, R152, RZ ;  /* 0x000000980b0a7224 */ /* 0x000fce00078e02ff */
.L_x_264:
[----:B------:R-:W-:Y:S05]  /*63d0*/  BSYNC B1 ;  /* 0x0000000000017941 */ /* 0x000fea0003800000 */
.L_x_263:
[----:B-1----:R-:W-:Y:S01]  /*63e0*/  @!P5 IMAD R11, R136, R153, R10 ;  /* 0x00000099880bd224 */ /* 0x002fe200078e020a */
[----:B------:R-:W-:Y:S04]  /*63f0*/  BSSY B1, `(.L_x_265) ;  /* 0x0000006000017945 */ /* 0x000fe80003800000 */
[----:B------:R1:W-:Y:S01]  /*6400*/  @!P5 STG.E.U8 desc[UR36][R4.64+0xe0], R11 ;  /* 0x0000e00b0400d986 */ /* 0x0003e2000c101124 */
[----:B------:R-:W-:Y:S05]  /*6410*/  @P2 BRA `(.L_x_266) ;  /* 0x00000000000c2947 */ /* 0x000fea0003800000 */
[----:B------:R-:W1:Y:S02]  /*6420*/  LDG.E.U8 R164, desc[UR36][R2.64+0xe1] ;  /* 0x0000e12402a47981 */ /* 0x000e64000c1e1100 */
[----:B-1----:R-:W-:-:S05]  /*6430*/  PRMT R11, R164, 0x8880, RZ ;  /* 0x00008880a40b7816 */ /* 0x002fca00000000ff */
[----:B------:R-:W-:-:S07]  /*6440*/  IMAD R10, R11, R152, RZ ;  /* 0x000000980b0a7224 */ /* 0x000fce00078e02ff */
.L_x_266:
[----:B------:R-:W-:Y:S05]  /*6450*/  BSYNC B1 ;  /* 0x0000000000017941 */ /* 0x000fea0003800000 */
.L_x_265:
        /* <DEDUP_REMOVED lines=11> */
.L_x_268:
[----:B------:R-:W-:Y:S05]  /*6510*/  BSYNC B1 ;  /* 0x0000000000017941 */ /* 0x000fea0003800000 */
.L_x_267:
[----:B-1----:R-:W-:Y:S01]  /*6520*/  @!P4 IMAD R11, R138, R153, R10 ;  /* 0x000000998a0bc224 */ /* 0x002fe200078e020a */
[----:B------:R-:W-:Y:S04]  /*6530*/  BSSY B1, `(.L_x_269) ;  /* 0x0000006000017945 */ /* 0x000fe80003800000 */
[----:B------:R1:W-:Y:S01]  /*6540*/  @!P4 STG.E.U8 desc[UR36][R6.64+0xe0], R11 ;  /* 0x0000e00b0600c986 */ /* 0x0003e2000c101124 */
[----:B------:R-:W-:Y:S05]  /*6550*/  @P3 BRA `(.L_x_270) ;  /* 0x00000000000c3947 */ /* 0x000fea0003800000 */
[----:B------:R-:W1:Y:S02]  /*6560*/  LDG.E.U8 R164, desc[UR36][R8.64+0xe1] ;  /* 0x0000e12408a47981 */ /* 0x000e64000c1e1100 */
[----:B-1----:R-:W-:-:S05]  /*6570*/  PRMT R11, R164, 0x8880, RZ ;  /* 0x00008880a40b7816 */ /* 0x002fca00000000ff */
[----:B------:R-:W-:-:S07]  /*6580*/  IMAD R10, R11, R152, RZ ;  /* 0x000000980b0a7224 */ /* 0x000fce00078e02ff */
.L_x_270:
[----:B------:R-:W-:Y:S05]  /*6590*/  BSYNC B1 ;  /* 0x0000000000017941 */ /* 0x000fea0003800000 */
.L_x_269:
[----:B------:R-:W-:Y:S01]  /*65a0*/  @!P3 IMAD R139, R139, R153, R10 ;  /* 0x000000998b8bb224 */ /* 0x000fe200078e020a */
[----:B------:R-:W-:Y:S04]  /*65b0*/  BSSY B1, `(.L_x_271) ;  /* 0x0000006000017945 */ /* 0x000fe80003800000 */
[----:B------:R0:W-:Y:S01]  /*65c0*/  @!P3 STG.E.U8 desc[UR36][R6.64+0xe1], R139 ;  /* 0x0000e18b0600b986 */ /* 0x0001e2000c101124 */
[----:B------:R-:W-:Y:S05]  /*65d0*/  @P5 BRA `(.L_x_272) ;  /* 0x00000000000c5947 */ /* 0x000fea0003800000 */
[----:B------:R-:W1:Y:S02]  /*65e0*/  LDG.E.U8 R164, desc[UR36][R2.64+0xe8] ;  /* 0x0000e82402a47981 */ /* 0x000e64000c1e1100 */
[----:B-1----:R-:W-:-:S05]  /*65f0*/  PRMT R11, R164, 0x8880, RZ ;  /* 0x00008880a40b7816 */ /* 0x002fca00000000ff */
[----:B------:R-:W-:-:S07]  /*6600*/  IMAD R10, R11, R152, RZ ;  /* 0x000000980b0a7224 */ /* 0x000fce00078e02ff */
.L_x_272:
[----:B------:R-:W-:Y:S05]  /*6610*/  BSYNC B1 ;  /* 0x0000000000017941 */ /* 0x000fea0003800000 */
.L_x_271:
[----:B-1----:R-:W-:Y:S01]  /*6620*/  @!P5 IMAD R11, R140, R153, R10 ;  /* 0x000000998c0bd224 */ /* 0x002fe200078e020a */
[----:B------:R-:W-:Y:S04]  /*6630*/  BSSY B1, `(.L_x_273) ;  /* 0x0000006000017945 */ /* 0x000fe80003800000 */
[----:B------:R1:W-:Y:S01]  /*6640*/  @!P5 STG.E.U8 desc[UR36][R4.64+0xe8], R11 ;  /* 0x0000e80b0400d986 */ /* 0x0003e2000c101124 */
[----:B------:R-:W-:Y:S05]  /*6650*/  @P2 BRA `(.L_x_274) ;  /* 0x00000000000c2947 */ /* 0x000fea0003800000 */
[----:B------:R-:W1:Y:S02]  /*6660*/  LDG.E.U8 R164, desc[UR36][R2.64+0xe9] ;  /* 0x0000e92402a47981 */ /* 0x000e64000c1e1100 */
[----:B-1----:R-:W-:-:S05]  /*6670*/  PRMT R11, R164, 0x8880, RZ ;  /* 0x00008880a40b7816 */ /* 0x002fca00000000ff */
[----:B------:R-:W-:-:S07]  /*6680*/  IMAD R10, R11, R152, RZ ;  /* 0x000000980b0a7224 */ /* 0x000fce00078e02ff */
.L_x_274:
[----:B------:R-:W-:Y:S05]  /*6690*/  BSYNC B1 ;  /* 0x0000000000017941 */ /* 0x000fea0003800000 */
.L_x_273:
        /* <DEDUP_REMOVED lines=11> */
.L_x_276:
[----:B------:R-:W-:Y:S05]  /*6750*/  BSYNC B1 ;  /* 0x0000000000017941 */ /* 0x000fea0003800000 */
.L_x_275:
[----:B-1----:R-:W-:Y:S01]  /*6760*/  @!P4 IMAD R11, R142, R153, R10 ;  /* 0x000000998e0bc224 */ /* 0x002fe200078e020a */
[----:B------:R-:W-:Y:S04]  /*6770*/  BSSY B1, `(.L_x_277) ;  /* 0x0000006000017945 */ /* 0x000fe80003800000 */
[----:B------:R1:W-:Y:S01]  /*6780*/  @!P4 STG.E.U8 desc[UR36][R6.64+0xe8], R11 ;  /* 0x0000e80b0600c986 */ /* 0x0003e2000c101124 */
[----:B------:R-:W-:Y:S05]  /*6790*/  @P3 BRA `(.L_x_278) ;  /* 0x00000000000c3947 */ /* 0x000fea0003800000 */
[----:B------:R-:W1:Y:S02]  /*67a0*/  LDG.E.U8 R164, desc[UR36][R8.64+0xe9] ;  /* 0x0000e92408a47981 */ /* 0x000e64000c1e1100 */
[----:B-1----:R-:W-:-:S05]  /*67b0*/  PRMT R11, R164, 0x8880, RZ ;  /* 0x00008880a40b7816 */ /* 0x002fca00000000ff */
[----:B------:R-:W-:-:S07]  /*67c0*/  IMAD R10, R11, R152, RZ ;  /* 0x000000980b0a7224 */ /* 0x000fce00078e02ff */
.L_x_278:
[----:B------:R-:W-:Y:S05]  /*67d0*/  BSYNC B1 ;  /* 0x0000000000017941 */ /* 0x000fea0003800000 */
.L_x_277:
[----:B------:R-:W-:Y:S01]  /*67e0*/  @!P3 IMAD R143, R143, R153, R10 ;  /* 0x000000998f8fb224 */ /* 0x000fe200078e020a */
[----:B------:R-:W-:Y:S04]  /*67f0*/  BSSY B1, `(.L_x_279) ;  /* 0x0000006000017945 */ /* 0x000fe80003800000 */
[----:B------:R0:W-:Y:S01]  /*6800*/  @!P3 STG.E.U8 desc[UR36][R6.64+0xe9], R143 ;  /* 0x0000e98f0600b986 */ /* 0x0001e2000c101124 */
[----:B------:R-:W-:Y:S05]  /*6810*/  @P5 BRA `(.L_x_280) ;  /* 0x00000000000c5947 */ /* 0x000fea0003800000 */
[----:B------:R-:W1:Y:S02]  /*6820*/  LDG.E.U8 R164, desc[UR36][R2.64+0xf0] ;  /* 0x0000f02402a47981 */ /* 0x000e64000c1e1100 */
[----:B-1----:R-:W-:-:S05]  /*6830*/  PRMT R11, R164, 0x8880, RZ ;  /* 0x00008880a40b7816 */ /* 0x002fca00000000ff */
[----:B------:R-:W-:-:S07]  /*6840*/  IMAD R10, R11, R152, RZ ;  /* 0x000000980b0a7224 */ /* 0x000fce00078e02ff */
.L_x_280:
[----:B------:R-:W-:Y:S05]  /*6850*/  BSYNC B1 ;  /* 0x0000000000017941 */ /* 0x000fea0003800000 */
.L_x_279:
[----:B-1----:R-:W-:Y:S01]  /*6860*/  @!P5 IMAD R11, R144, R153, R10 ;  /* 0x00000099900bd224 */ /* 0x002fe200078e020a */
[----:B------:R-:W-:Y:S04]  /*6870*/  BSSY B1, `(.L_x_281) ;  /* 0x0000006000017945 */ /* 0x000fe80003800000 */
[----:B------:R1:W-:Y:S01]  /*6880*/  @!P5 STG.E.U8 desc[UR36][R4.64+0xf0], R11 ;  /* 0x0000f00b0400d986 */ /* 0x0003e2000c101124 */
[----:B------:R-:W-:Y:S05]  /*6890*/  @P2 BRA `(.L_x_282) ;  /* 0x00000000000c2947 */ /* 0x000fea0003800000 */
[----:B------:R-:W1:Y:S02]  /*68a0*/  LDG.E.U8 R164, desc[UR36][R2.64+0xf1] ;  /* 0x0000f12402a47981 */ /* 0x000e64000c1e1100 */
[----:B-1----:R-:W-:-:S05]  /*68b0*/  PRMT R11, R164, 0x8880, RZ ;  /* 0x00008880a40b7816 */ /* 0x002fca00000000ff */
[----:B------:R-:W-:-:S07]  /*68c0*/  IMAD R10, R11, R152, RZ ;  /* 0x000000980b0a7224 */ /* 0x000fce00078e02ff */
.L_x_282:
[----:B------:R-:W-:Y:S05]  /*68d0*/  BSYNC B1 ;  /* 0x0000000000017941 */ /* 0x000fea0003800000 */
.L_x_281:
[C---:B------:R-:W-:Y:S01]  /*68e0*/  ISETP.LT.OR P4, PT, R0.reuse, 0xf1, !P0 ;  /* 0x000000f10000780c */ /* 0x040fe20004781670 */
[----:B------:R-:W-:Y:S01]  /*68f0*/  @!P2 IMAD R145, R145, R153, R10 ;  /* 0x000000999191a224 */ /* 0x000fe200078e020a */
[----:B------:R-:W-:Y:S01]  /*6900*/  BSSY B1, `(.L_x_283) ;  /* 0x000000a000017945 */ /* 0x000fe20003800000 */
[C---:B------:R-:W-:Y:S02]  /*6910*/  ISETP.LT.OR P3, PT, R0.reuse, 0xf2, !P0 ;  /* 0x000000f20000780c */ /* 0x040fe40004761670 */
        /* <DEDUP_REMOVED lines=8> */
.L_x_284:
[----:B------:R-:W-:Y:S05]  /*69a0*/  BSYNC B1 ;  /* 0x0000000000017941 */ /* 0x000fea0003800000 */
.L_x_283:
[----:B-1----:R-:W-:Y:S01]  /*69b0*/  @!P4 IMAD R11, R146, R153, R10 ;  /* 0x00000099920bc224 */ /* 0x002fe200078e020a */
[----:B------:R-:W-:Y:S04]  /*69c0*/  BSSY B1, `(.L_x_285) ;  /* 0x0000006000017945 */ /* 0x000fe80003800000 */
[----:B------:R1:W-:Y:S01]  /*69d0*/  @!P4 STG.E.U8 desc[UR36][R6.64+0xf0], R11 ;  /* 0x0000f00b0600c986 */ /* 0x0003e2000c101124 */
[----:B------:R-:W-:Y:S05]  /*69e0*/  @P3 BRA `(.L_x_286) ;  /* 0x00000000000c3947 */ /* 0x000fea0003800000 */
[----:B------:R-:W1:Y:S02]  /*69f0*/  LDG.E.U8 R164, desc[UR36][R8.64+0xf1] ;  /* 0x0000f12408a47981 */ /* 0x000e64000c1e1100 */
[----:B-1----:R-:W-:-:S05]  /*6a00*/  PRMT R11, R164, 0x8880, RZ ;  /* 0x00008880a40b7816 */ /* 0x002fca00000000ff */
[----:B------:R-:W-:-:S07]  /*6a10*/  IMAD R10, R11, R152, RZ ;  /* 0x000000980b0a7224 */ /* 0x000fce00078e02ff */
.L_x_286:
[----:B------:R-:W-:Y:S05]  /*6a20*/  BSYNC B1 ;  /* 0x0000000000017941 */ /* 0x000fea0003800000 */
.L_x_285:
[----:B------:R-:W-:Y:S01]  /*6a30*/  @!P3 IMAD R147, R147, R153, R10 ;  /* 0x000000999393b224 */ /* 0x000fe200078e020a */
[----:B------:R-:W-:Y:S04]  /*6a40*/  BSSY B1, `(.L_x_287) ;  /* 0x0000006000017945 */ /* 0x000fe80003800000 */
[----:B------:R0:W-:Y:S01]  /*6a50*/  @!P3 STG.E.U8 desc[UR36][R6.64+0xf1], R147 ;  /* 0x0000f1930600b986 */ /* 0x0001e2000c101124 */
[----:B------:R-:W-:Y:S05]  /*6a60*/  @P2 BRA `(.L_x_288) ;  /* 0x00000000000c2947 */ /* 0x000fea0003800000 */
[----:B------:R-:W1:Y:S02]  /*6a70*/  LDG.E.U8 R164, desc[UR36][R2.64+0xf8] ;  /* 0x0000f82402a47981 */ /* 0x000e64000c1e1100 */
[----:B-1----:R-:W-:-:S05]  /*6a80*/  PRMT R11, R164, 0x8880, RZ ;  /* 0x00008880a40b7816 */ /* 0x002fca00000000ff */
[----:B------:R-:W-:-:S07]  /*6a90*/  IMAD R10, R11, R152, RZ ;  /* 0x000000980b0a7224 */ /* 0x000fce00078e02ff */
.L_x_288:
[----:B------:R-:W-:Y:S05]  /*6aa0*/  BSYNC B1 ;  /* 0x0000000000017941 */ /* 0x000fea0003800000 */
.L_x_287:
[----:B-1----:R-:W-:Y:S01]  /*6ab0*/  @!P2 IMAD R11, R148, R153, R10 ;  /* 0x00000099940ba224 */ /* 0x002fe200078e020a */
[----:B------:R-:W-:Y:S04]  /*6ac0*/  BSSY B1, `(.L_x_289) ;  /* 0x0000006000017945 */ /* 0x000fe80003800000 */
[----:B------:R1:W-:Y:S01]  /*6ad0*/  @!P2 STG.E.U8 desc[UR36][R4.64+0xf8], R11 ;  /* 0x0000f80b0400a986 */ /* 0x0003e2000c101124 */
[----:B------:R-:W-:Y:S05]  /*6ae0*/  @P1 BRA `(.L_x_290) ;  /* 0x00000000000c1947 */ /* 0x000fea0003800000 */
[----:B------:R-:W1:Y:S02]  /*6af0*/  LDG.E.U8 R164, desc[UR36][R2.64+0xf9] ;  /* 0x0000f92402a47981 */ /* 0x000e64000c1e1100 */
[----:B-1----:R-:W-:-:S05]  /*6b00*/  PRMT R11, R164, 0x8880, RZ ;  /* 0x00008880a40b7816 */ /* 0x002fca00000000ff */
[----:B------:R-:W-:-:S07]  /*6b10*/  IMAD R10, R11, R152, RZ ;  /* 0x000000980b0a7224 */ /* 0x000fce00078e02ff */
.L_x_290:
[----:B------:R-:W-:Y:S05]  /*6b20*/  BSYNC B1 ;  /* 0x0000000000017941 */ /* 0x000fea0003800000 */
.L_x_289:
[----:B------:R-:W-:Y:S01]  /*6b30*/  @!P1 IMAD R149, R149, R153, R10 ;  /* 0x0000009995959224 */ /* 0x000fe200078e020a */
[----:B------:R-:W-:Y:S04]  /*6b40*/  BSSY B1, `(.L_x_291) ;  /* 0x0000006000017945 */ /* 0x000fe80003800000 */
[----:B------:R0:W-:Y:S01]  /*6b50*/  @!P1 STG.E.U8 desc[UR36][R4.64+0xf9], R149 ;  /* 0x0000f99504009986 */ /* 0x0001e2000c101124 */
[----:B------:R-:W-:Y:S05]  /*6b60*/  @P5 BRA `(.L_x_292) ;  /* 0x00000000000c5947 */ /* 0x000fea0003800000 */
[----:B------:R-:W0:Y:S02]  /*6b70*/  LDG.E.U8 R164, desc[UR36][R8.64+0xf8] ;  /* 0x0000f82408a47981 */ /* 0x000e24000c1e1100 */
[----:B0-----:R-:W-:-:S05]  /*6b80*/  PRMT R3, R164, 0x8880, RZ ;  /* 0x00008880a4037816 */ /* 0x001fca00000000ff */
[----:B------:R-:W-:-:S07]  /*6b90*/  IMAD R10, R3, R152, RZ ;  /* 0x00000098030a7224 */ /* 0x000fce00078e02ff */
.L_x_292:
[----:B------:R-:W-:Y:S05]  /*6ba0*/  BSYNC B1 ;  /* 0x0000000000017941 */ /* 0x000fea0003800000 */
.L_x_291:
[----:B0-----:R-:W-:Y:S01]  /*6bb0*/  @!P5 IMAD R3, R150, R153, R10 ;  /* 0x000000999603d224 */ /* 0x001fe200078e020a */
[----:B------:R-:W-:Y:S01]  /*6bc0*/  ISETP.LT.OR P0, PT, R0, 0xfa, !P0 ;  /* 0x000000fa0000780c */ /* 0x000fe20004701670 */
[----:B------:R-:W-:Y:S03]  /*6bd0*/  BSSY B1, `(.L_x_293) ;  /* 0x0000006000017945 */ /* 0x000fe60003800000 */
[----:B------:R0:W-:Y:S09]  /*6be0*/  @!P5 STG.E.U8 desc[UR36][R6.64+0xf8], R3 ;  /* 0x0000f8030600d986 */ /* 0x0001f2000c101124 */
[----:B------:R-:W-:Y:S05]  /*6bf0*/  @P0 BRA `(.L_x_294) ;  /* 0x00000000000c0947 */ /* 0x000fea0003800000 */
[----:B------:R-:W0:Y:S02]  /*6c00*/  LDG.E.U8 R164, desc[UR36][R8.64+0xf9] ;  /* 0x0000f92408a47981 */ /* 0x000e24000c1e1100 */
[----:B0-----:R-:W-:-:S05]  /*6c10*/  PRMT R3, R164, 0x8880, RZ ;  /* 0x00008880a4037816 */ /* 0x001fca00000000ff */
[----:B------:R-:W-:-:S07]  /*6c20*/  IMAD R10, R3, R152, RZ ;  /* 0x00000098030a7224 */ /* 0x000fce00078e02ff */
.L_x_294:
[----:B------:R-:W-:Y:S05]  /*6c30*/  BSYNC B1 ;  /* 0x0000000000017941 */ /* 0x000fea0003800000 */
.L_x_293:
[----:B------:R-:W-:Y:S01]  /*6c40*/  IMAD R151, R151, R153, R10 ;  /* 0x0000009997977224 */ /* 0x000fe200078e020a */
[----:B------:R-:W-:Y:S06]  /*6c50*/  @P0 BRA `(.L_x_295) ;  /* 0x0000001800100947 */ /* 0x000fec0003800000 */
[----:B------:R0:W-:Y:S01]  /*6c60*/  STG.E.U8 desc[UR36][R6.64+0xf9], R151 ;  /* 0x0000f99706007986 */ /* 0x0001e2000c101124 */
[----:B------:R-:W-:Y:S05]  /*6c70*/  BRA `(.L_x_295) ;  /* 0x0000001800087947 */ /* 0x000fea0003800000 */
.L_x_38:
[C---:B------:R-:W-:Y:S02]  /*6c80*/  ISETP.GE.AND P1, PT, R22.reuse, 0x1, PT ;  /* 0x000000011600780c */ /* 0x040fe40003f26270 */
[----:B------:R-:W-:Y:S02]  /*6c90*/  ISETP.GE.AND P0, PT, R22, 0x9, PT ;  /* 0x000000091600780c */ /* 0x000fe40003f06270 */
[C---:B------:R-:W-:Y:S02]  /*6ca0*/  ISETP.LT.OR P4, PT, R0.reuse, 0x1, !P1 ;  /* 0x000000010000780c */ /* 0x040fe40004f81670 */
[C---:B------:R-:W-:Y:S02]  /*6cb0*/  ISETP.LT.OR P3, PT, R0.reuse, 0x2, !P1 ;  /* 0x000000020000780c */ /* 0x040fe40004f61670 */
[C---:B------:R-:W-:Y:S02]  /*6cc0*/  ISETP.LT.OR P2, PT, R0.reuse, 0x1, !P0 ;  /* 0x000000010000780c */ /* 0x040fe40004741670 */
[----:B------:R-:W-:-:S07]  /*6cd0*/  ISETP.LT.OR P5, PT, R0, 0x2, !P0 ;  /* 0x000000020000780c */ /* 0x000fce00047a1670 */
[-C--:B------:R-:W-:Y:S02]  /*6ce0*/  @!P4 IMAD R3, R24, R153.reuse, RZ ;  /* 0x000000991803c224 */ /* 0x080fe400078e02ff */
[-C--:B------:R-:W-:Y:S02]  /*6cf0*/  @!P3 IMAD R25, R25, R153.reuse, RZ ;  /* 0x000000991919b224 */ /* 0x080fe400078e02ff */
[-C--:B------:R-:W-:Y:S01]  /*6d00*/  @!P2 IMAD R9, R26, R153.reuse, RZ ;  /* 0x000000991a09a224 */ /* 0x080fe200078e02ff */
[----:B------:R0:W-:Y:S01]  /*6d10*/  @!P4 STG.E.U8 desc[UR36][R4.64], R3 ;  /* 0x000000030400c986 */ /* 0x0001e2000c101124 */
[C---:B------:R-:W-:Y:S01]  /*6d20*/  ISETP.LT.OR P4, PT, R0.reuse, 0x9, !P1 ;  /* 0x000000090000780c */ /* 0x040fe20004f81670 */
[----:B------:R-:W-:Y:S02]  /*6d30*/  @!P5 IMAD R27, R27, R153, RZ ;  /* 0x000000991b1bd224 */ /* 0x000fe400078e02ff */
[----:B------:R-:W-:Y:S01]  /*6d40*/  @!P3 STG.E.U8 desc[UR36][R4.64+0x1], R25 ;  /* 0x000001190400b986 */ /* 0x000fe2000c101124 */
[----:B------:R-:W-:-:S03]  /*6d50*/  ISETP.LT.OR P3, PT, R0, 0xa, !P1 ;  /* 0x0000000a0000780c */ /* 0x000fc60004f61670 */
[----:B------:R1:W-:Y:S01]  /*6d60*/  @!P2 STG.E.U8 desc[UR36][R6.64], R9 ;  /* 0x000000090600a986 */ /* 0x0003e2000c101124 */
[----:B------:R-:W-:-:S03]  /*6d70*/  ISETP.LT.OR P2, PT, R0, 0x9, !P0 ;  /* 0x000000090000780c */ /* 0x000fc60004741670 */
[----:B------:R-:W-:Y:S01]  /*6d80*/  @!P5 STG.E.U8 desc[UR36][R6.64+0x1], R27 ;  /* 0x0000011b0600d986 */ /* 0x000fe2000c101124 */
[----:B------:R-:W-:Y:S01]  /*6d90*/  ISETP.LT.OR P5, PT, R0, 0xa, !P0 ;  /* 0x0000000a0000780c */ /* 0x000fe200047a1670 */
[----:B------:R-:W-:-:S04]  /*6da0*/  @!P4 IMAD R11, R28, R153, RZ ;  /* 0x000000991c0bc224 */ /* 0x000fc800078e02ff */
[-C--:B------:R-:W-:Y:S01]  /*6db0*/  @!P3 IMAD R29, R29, R153.reuse, RZ ;  /* 0x000000991d1db224 */ /* 0x080fe200078e02ff */
[----:B------:R-:W-:Y:S01]  /*6dc0*/  @!P4 STG.E.U8 desc[UR36][R4.64+0x8], R11 ;  /* 0x0000080b0400c986 */ /* 0x000fe2000c101124 */
[----:B------:R-:W-:Y:S02]  /*6dd0*/  ISETP.LT.OR P4, PT, R0, 0x11, !P1 ;  /* 0x000000110000780c */ /* 0x000fe40004f81670 */
[-C--:B0-----:R-:W-:Y:S01]  /*6de0*/  @!P2 IMAD R3, R30, R153.reuse, RZ ;  /* 0x000000991e03a224 */ /* 0x081fe200078e02ff */
[----:B------:R-:W-:Y:S01]  /*6df0*/  @!P3 STG.E.U8 desc[UR36][R4.64+0x9], R29 ;  /* 0x0000091d0400b986 */ /* 0x000fe2000c101124 */
[C---:B------:R-:W-:Y:S02]  /*6e00*/  ISETP.LT.OR P3, PT, R0.reuse, 0x12, !P1 ;  /* 0x000000120000780c */ /* 0x040fe40004f61670 */
[----:B------:R-:W-:Y:S01]  /*6e10*/  @!P5 IMAD R31, R31, R153, RZ ;  /* 0x000000991f1fd224 */ /* 0x000fe200078e02ff */
[----:B------:R0:W-:Y:S01]  /*6e20*/  @!P2 STG.E.U8 desc[UR36][R6.64+0x8], R3 ;  /* 0x000008030600a986 */ /* 0x0001e2000c101124 */
[----:B------:R-:W-:-:S03]  /*6e30*/  ISETP.LT.OR P2, PT, R0, 0x11, !P0 ;  /* 0x000000110000780c */ /* 0x000fc60004741670 */
[----:B------:R-:W-:Y:S01]  /*6e40*/  @!P5 STG.E.U8 desc[UR36][R6.64+0x9], R31 ;  /* 0x0000091f0600d986 */ /* 0x000fe2000c101124 */
[----:B------:R-:W-:Y:S01]  /*6e50*/  ISETP.LT.OR P5, PT, R0, 0x12, !P0 ;  /* 0x000000120000780c */ /* 0x000fe200047a1670 */
[----:B-1----:R-:W-:-:S04]  /*6e60*/  @!P4 IMAD R9, R32, R153, RZ ;  /* 0x000000992009c224 */ /* 0x002fc800078e02ff */
        /* <DEDUP_REMOVED lines=301> */
[----:B------:R1:W-:Y:S01]  /*8140*/  @!P4 STG.E.U8 desc[UR36][R4.64+0xd8], R11 ;  /* 0x0000d80b0400c986 */ /* 0x0003e2000c101124 */
        /* <DEDUP_REMOVED lines=13> */
[-C--:B-1----:R-:W-:Y:S01]  /*8220*/  @!P2 IMAD R11, R138, R153.reuse, RZ ;  /* 0x000000998a0ba224 */ /* 0x082fe200078e02ff */
[----:B------:R-:W-:Y:S01]  /*8230*/  @!P3 STG.E.U8 desc[UR36][R4.64+0xe1], R137 ;  /* 0x0000e1890400b986 */ /* 0x000fe2000c101124 */
[C---:B------:R-:W-:Y:S02]  /*8240*/  ISETP.LT.OR P3, PT, R0.reuse, 0xea, !P1 ;  /* 0x000000ea0000780c */ /* 0x040fe40004f61670 */
[----:B------:R-:W-:Y:S01]  /*8250*/  @!P5 IMAD R139, R139, R153, RZ ;  /* 0x000000998b8bd224 */ /* 0x000fe200078e02ff */
[----:B------:R1:W-:Y:S01]  /*8260*/  @!P2 STG.E.U8 desc[UR36][R6.64+0xe0], R11 ;  /* 0x0000e00b0600a986 */ /* 0x0003e2000c101124 */
[----:B------:R-:W-:-:S03]  /*8270*/  ISETP.LT.OR P2, PT, R0, 0xe9, !P0 ;  /* 0x000000e90000780c */ /* 0x000fc60004741670 */
[----:B------:R-:W-:Y:S01]  /*8280*/  @!P5 STG.E.U8 desc[UR36][R6.64+0xe1], R139 ;  /* 0x0000e18b0600d986 */ /* 0x000fe2000c101124 */
[----:B------:R-:W-:Y:S01]  /*8290*/  ISETP.LT.OR P5, PT, R0, 0xea, !P0 ;  /* 0x000000ea0000780c */ /* 0x000fe200047a1670 */
[----:B0-----:R-:W-:-:S04]  /*82a0*/  @!P4 IMAD R3, R140, R153, RZ ;  /* 0x000000998c03c224 */ /* 0x001fc800078e02ff */
[-C--:B------:R-:W-:Y:S01]  /*82b0*/  @!P3 IMAD R141, R141, R153.reuse, RZ ;  /* 0x000000998d8db224 */ /* 0x080fe200078e02ff */
[----:B------:R0:W-:Y:S01]  /*82c0*/  @!P4 STG.E.U8 desc[UR36][R4.64+0xe8], R3 ;  /* 0x0000e8030400c986 */ /* 0x0001e2000c101124 */
[----:B------:R-:W-:Y:S02]  /*82d0*/  ISETP.LT.OR P4, PT, R0, 0xf2, !P1 ;  /* 0x000000f20000780c */ /* 0x000fe40004f81670 */
[-C--:B--2---:R-:W-:Y:S01]  /*82e0*/  @!P2 IMAD R9, R142, R153.reuse, RZ ;  /* 0x000000998e09a224 */ /* 0x084fe200078e02ff */
[----:B------:R-:W-:Y:S01]  /*82f0*/  @!P3 STG.E.U8 desc[UR36][R4.64+0xe9], R141 ;  /* 0x0000e98d0400b986 */ /* 0x000fe2000c101124 */
[C---:B------:R-:W-:Y:S02]  /*8300*/  ISETP.LT.OR P3, PT, R0.reuse, 0xf1, !P1 ;  /* 0x000000f10000780c */ /* 0x040fe40004f61670 */
[----:B------:R-:W-:Y:S01]  /*8310*/  @!P5 IMAD R143, R143, R153, RZ ;  /* 0x000000998f8fd224 */ /* 0x000fe200078e02ff */
[----:B------:R-:W-:Y:S01]  /*8320*/  @!P2 STG.E.U8 desc[UR36][R6.64+0xe8], R9 ;  /* 0x0000e8090600a986 */ /* 0x000fe2000c101124 */
[----:B------:R-:W-:-:S03]  /*8330*/  ISETP.LT.OR P2, PT, R0, 0xf1, !P0 ;  /* 0x000000f10000780c */ /* 0x000fc60004741670 */
[----:B------:R-:W-:Y:S01]  /*8340*/  @!P5 STG.E.U8 desc[UR36][R6.64+0xe9], R143 ;  /* 0x0000e98f0600d986 */ /* 0x000fe2000c101124 */
[----:B------:R-:W-:Y:S01]  /*8350*/  ISETP.LT.OR P5, PT, R0, 0xf9, !P0 ;  /* 0x000000f90000780c */ /* 0x000fe200047a1670 */
[----:B------:R-:W-:-:S04]  /*8360*/  @!P4 IMAD R145, R145, R153, RZ ;  /* 0x000000999191c224 */ /* 0x000fc800078e02ff */
[-C--:B-1----:R-:W-:Y:S01]  /*8370*/  @!P3 IMAD R11, R144, R153.reuse, RZ ;  /* 0x00000099900bb224 */ /* 0x082fe200078e02ff */
[----:B------:R-:W-:Y:S01]  /*8380*/  @!P4 STG.E.U8 desc[UR36][R4.64+0xf1], R145 ;  /* 0x0000f1910400c986 */ /* 0x000fe2000c101124 */
[C---:B------:R-:W-:Y:S02]  /*8390*/  ISETP.LT.OR P4, PT, R0.reuse, 0xf2, !P0 ;  /* 0x000000f20000780c */ /* 0x040fe40004781670 */
[C---:B------:R-:W-:Y:S01]  /*83a0*/  ISETP.LT.OR P0, PT, R0.reuse, 0xfa, !P0 ;  /* 0x000000fa0000780c */ /* 0x040fe20004701670 */
[----:B------:R1:W-:Y:S01]  /*83b0*/  @!P3 STG.E.U8 desc[UR36][R4.64+0xf0], R11 ;  /* 0x0000f00b0400b986 */ /* 0x0003e2000c101124 */
[----:B------:R-:W-:Y:S01]  /*83c0*/  ISETP.LT.OR P3, PT, R0, 0xf9, !P1 ;  /* 0x000000f90000780c */ /* 0x000fe20004f61670 */
[----:B0-----:R-:W-:Y:S01]  /*83d0*/  @!P2 IMAD R3, R146, R153, RZ ;  /* 0x000000999203a224 */ /* 0x001fe200078e02ff */
[----:B------:R-:W-:-:S04]  /*83e0*/  ISETP.LT.OR P1, PT, R0, 0xfa, !P1 ;  /* 0x000000fa0000780c */ /* 0x000fc80004f21670 */
[----:B------:R0:W-:Y:S03]  /*83f0*/  @!P2 STG.E.U8 desc[UR36][R6.64+0xf0], R3 ;  /* 0x0000f0030600a986 */ /* 0x0001e6000c101124 */
[-C--:B------:R-:W-:Y:S02]  /*8400*/  @!P4 IMAD R147, R147, R153.reuse, RZ ;  /* 0x000000999393c224 */ /* 0x080fe400078e02ff */
[-C--:B-1----:R-:W-:Y:S02]  /*8410*/  @!P5 IMAD R11, R150, R153.reuse, RZ ;  /* 0x00000099960bd224 */ /* 0x082fe400078e02ff */
[-C--:B------:R-:W-:Y:S01]  /*8420*/  @!P3 IMAD R9, R148, R153.reuse, RZ ;  /* 0x000000999409b224 */ /* 0x080fe200078e02ff */
[----:B------:R0:W-:Y:S01]  /*8430*/  @!P4 STG.E.U8 desc[UR36][R6.64+0xf1], R147 ;  /* 0x0000f1930600c986 */ /* 0x0001e2000c101124 */
[-C--:B------:R-:W-:Y:S02]  /*8440*/  @!P1 IMAD R149, R149, R153.reuse, RZ ;  /* 0x0000009995959224 */ /* 0x080fe400078e02ff */
[----:B------:R-:W-:Y:S01]  /*8450*/  @!P0 IMAD R151, R151, R153, RZ ;  /* 0x0000009997978224 */ /* 0x000fe200078e02ff */
[----:B------:R0:W-:Y:S04]  /*8460*/  @!P3 STG.E.U8 desc[UR36][R4.64+0xf8], R9 ;  /* 0x0000f8090400b986 */ /* 0x0001e8000c101124 */
[----:B------:R0:W-:Y:S04]  /*8470*/  @!P1 STG.E.U8 desc[UR36][R4.64+0xf9], R149 ;  /* 0x0000f99504009986 */ /* 0x0001e8000c101124 */
[----:B------:R0:W-:Y:S04]  /*8480*/  @!P5 STG.E.U8 desc[UR36][R6.64+0xf8], R11 ;  /* 0x0000f80b0600d986 */ /* 0x0001e8000c101124 */
[----:B------:R0:W-:Y:S02]  /*8490*/  @!P0 STG.E.U8 desc[UR36][R6.64+0xf9], R151 ;  /* 0x0000f99706008986 */ /* 0x0001e4000c101124 */
.L_x_295:
[----:B------:R-:W-:Y:S05]  /*84a0*/  BSYNC B0 ;  /* 0x0000000000007941 */ /* 0x000fea0003800000 */
.L_x_37:
[----:B0-----:R-:W2:Y:S01]  /*84b0*/  LDL.64 R2, [R1] ;  /* 0x0000000001027983 */ /* 0x001ea20000100a00 */
[----:B------:R-:W-:Y:S01]  /*84c0*/  ULDC.64 UR4, c[0x0][0x650] ;  /* 0x0001940000047ab9 */ /* 0x000fe20000000a00 */
[----:B------:R0:W-:Y:S01]  /*84d0*/  SYNCS.ARRIVE.TRANS64.A1T0 RZ, [R162+UR45], RZ ;  /* 0x000000ffa2ff79a7 */ /* 0x0001e2000810002d */
[----:B------:R-:W-:Y:S01]  /*84e0*/  PRMT R0, RZ, 0x7610, R0 ;  /* 0x00007610ff007816 */ /* 0x000fe20000000000 */
[----:B------:R-:W-:Y:S02]  /*84f0*/  IMAD.MOV.U32 R19, RZ, RZ, -0x1 ;  /* 0xffffffffff137424 */ /* 0x000fe400078e00ff */
[----:B------:R-:W-:Y:S01]  /*8500*/  IMAD.MOV.U32 R22, RZ, RZ, -0x1 ;  /* 0xffffffffff167424 */ /* 0x000fe200078e00ff */
[----:B--2---:R-:W-:-:S04]  /*8510*/  LEA R18, P0, R2, R18, 0x1 ;  /* 0x0000001202127211 */ /* 0x004fc800078008ff */
[----:B------:R-:W-:Y:S01]  /*8520*/  LEA.HI.X R17, R2, R17, R23, 0x1, P0 ;  /* 0x0000001102117211 */ /* 0x000fe200000f0c17 */
[----:B------:R-:W-:Y:S01]  /*8530*/  IMAD.MOV.U32 R2, RZ, RZ, -0x1 ;  /* 0xffffffffff027424 */ /* 0x000fe200078e00ff */
[----:B------:R-:W-:-:S04]  /*8540*/  ISETP.GE.U32.AND P0, PT, R18, UR4, PT ;  /* 0x0000000412007c0c */ /* 0x000fc8000bf06070 */
[----:B------:R-:W-:-:S13]  /*8550*/  ISETP.GE.U32.AND.EX P0, PT, R17, UR5, PT, P0 ;  /* 0x0000000511007c0c */ /* 0x000fda000bf06100 */
[----:B0-----:R-:W-:Y:S05]  /*8560*/  @P0 BRA `(.L_x_296) ;  /* 0x0000000400700947 */ /* 0x001fea0003800000 */
[----:B------:R-:W0:Y:S01]  /*8570*/  S2R R10, SR_CTAID.X ;  /* 0x00000000000a7919 */ /* 0x000e220000002500 */
[----:B------:R-:W2:Y:S01]  /*8580*/  LDC.64 R8, c[0x0][0x628] ;  /* 0x00018a00ff087b82 */ /* 0x000ea20000000a00 */
[----:B------:R-:W-:Y:S01]  /*8590*/  ULDC UR4, c[0x0][0x150] ;  /* 0x0000540000047ab9 */ /* 0x000fe20000000800 */
[----:B---3--:R-:W-:Y:S01]  /*85a0*/  IMAD.MOV.U32 R6, RZ, RZ, R18 ;  /* 0x000000ffff067224 */ /* 0x008fe200078e0012 */
[----:B------:R-:W3:Y:S01]  /*85b0*/  S2R R20, SR_CTAID.Y ;  /* 0x0000000000147919 */ /* 0x000ee20000002600 */
[----:B------:R-:W-:-:S04]  /*85c0*/  IMAD.MOV.U32 R7, RZ, RZ, R17 ;  /* 0x000000ffff077224 */ /* 0x000fc800078e0011 */
[----:B------:R-:W1:Y:S08]  /*85d0*/  LDC R15, c[0x0][0x144] ;  /* 0x00005100ff0f7b82 */ /* 0x000e700000000800 */
[----:B------:R-:W1:Y:S08]  /*85e0*/  LDC R0, c[0x0][0x630] ;  /* 0x00018c00ff007b82 */ /* 0x000e700000000800 */
[----:B------:R-:W1:Y:S01]  /*85f0*/  LDC.64 R12, c[0x0][0x620] ;  /* 0x00018800ff0c7b82 */ /* 0x000e620000000a00 */
[----:B--2---:R-:W-:-:S04]  /*8600*/  ISETP.NE.U32.AND P0, PT, R8, RZ, PT ;  /* 0x000000ff0800720c */ /* 0x004fc80003f05070 */
[----:B------:R-:W-:Y:S02]  /*8610*/  ISETP.NE.AND.EX P0, PT, R9, RZ, PT, P0 ;  /* 0x000000ff0900720c */ /* 0x000fe40003f05300 */
[----:B0-----:R-:W-:-:S05]  /*8620*/  I2FP.F32.U32 R2, R10 ;  /* 0x0000000a00027245 */ /* 0x001fca0000201000 */
[----:B------:R-:W-:-:S04]  /*8630*/  FMUL R2, R2, UR4 ;  /* 0x0000000402027c20 */ /* 0x000fc80008400000 */
[----:B------:R0:W2:Y:S02]  /*8640*/  F2I.U32.TRUNC.NTZ R14, R2 ;  /* 0x00000002000e7305 */ /* 0x0000a4000020f000 */
[----:B---3--:R-:W-:Y:S05]  /*8650*/  @!P0 BRA `(.L_x_297) ;  /* 0x0000000000288947 */ /* 0x008fea0003800000 */
[----:B------:R-:W3:Y:S02]  /*8660*/  LDC R3, c[0x0][0x634] ;  /* 0x00018d00ff037b82 */ /* 0x000ee40000000800 */
[----:B---3--:R-:W-:-:S05]  /*8670*/  IADD3 R7, P0, R18, R3, RZ ;  /* 0x0000000312077210 */ /* 0x008fca0007f1e0ff */
[----:B-1----:R-:W-:-:S04]  /*8680*/  IMAD.X R11, RZ, RZ, R17, P0 ;  /* 0x000000ffff0b7224 */ /* 0x002fc800000e0611 */
[----:B0-----:R-:W-:-:S04]  /*8690*/  IMAD.WIDE.U32 R2, R11, R8, RZ ;  /* 0x000000080b027225 */ /* 0x001fc800078e00ff */
[----:B----4-:R-:W-:-:S04]  /*86a0*/  IMAD.WIDE.U32 R4, P0, R7, R9, R2 ;  /* 0x0000000907047225 */ /* 0x010fc80007800002 */
[----:B------:R-:W-:-:S04]  /*86b0*/  IMAD.WIDE.U32 R2, R7, R8, RZ ;  /* 0x0000000807027225 */ /* 0x000fc800078e00ff */
[----:B------:R-:W-:Y:S01]  /*86c0*/  IMAD.X R7, RZ, RZ, RZ, P0 ;  /* 0x000000ffff077224 */ /* 0x000fe200000e06ff */
[----:B------:R-:W-:Y:S01]  /*86d0*/  IADD3 RZ, P0, R3, R4, RZ ;  /* 0x0000000403ff7210 */ /* 0x000fe20007f1e0ff */
[----:B------:R-:W-:-:S04]  /*86e0*/  IMAD.MOV.U32 R6, RZ, RZ, R5 ;  /* 0x000000ffff067224 */ /* 0x000fc800078e0005 */
[----:B------:R-:W-:-:S08]  /*86f0*/  IMAD.WIDE.U32.X R6, R11, R9, R6, P0 ;  /* 0x000000090b067225 */ /* 0x000fd000000e0406 */
.L_x_297:
[----:B------:R-:W3:Y:S01]  /*8700*/  LDC.64 R26, c[0x0][0x640] ;  /* 0x00019000ff1a7b82 */ /* 0x000ee20000000a00 */
[-C--:B-1----:R-:W-:Y:S01]  /*8710*/  SHF.R.U64 R11, R6, R0.reuse, R7 ;  /* 0x00000000060b7219 */ /* 0x082fe20000001207 */
[----:B------:R-:W-:Y:S01]  /*8720*/  IMAD.MOV.U32 R19, RZ, RZ, R17 ;  /* 0x000000ffff137224 */ /* 0x000fe200078e0011 */
[----:B------:R-:W-:Y:S01]  /*8730*/  SHF.R.U32.HI R0, RZ, R0, R7 ;  /* 0x00000000ff007219 */ /* 0x000fe20000011607 */
[----:B--2---:R-:W-:Y:S01]  /*8740*/  IMAD.MOV R14, RZ, RZ, -R14 ;  /* 0x000000ffff0e7224 */ /* 0x004fe200078e0a0e */
[----:B----4-:R-:W-:Y:S01]  /*8750*/  IADD3 R5, P0, RZ, -R11, RZ ;  /* 0x8000000bff057210 */ /* 0x010fe20007f1e0ff */
[----:B------:R-:W-:Y:S01]  /*8760*/  ULDC UR4, c[0x0][0x154] ;  /* 0x0000550000047ab9 */ /* 0x000fe20000000800 */
[----:B------:R-:W-:Y:S01]  /*8770*/  IMAD.MOV.U32 R7, RZ, RZ, 0x1 ;  /* 0x00000001ff077424 */ /* 0x000fe200078e00ff */
[----:B------:R-:W1:Y:S01]  /*8780*/  LDC R4, c[0x0][0x618] ;  /* 0x00018600ff047b82 */ /* 0x000e620000000800 */
[----:B------:R-:W-:Y:S02]  /*8790*/  IMAD R22, R15, R14, R10 ;  /* 0x0000000e0f167224 */ /* 0x000fe400078e020a */
[----:B------:R-:W-:-:S04]  /*87a0*/  IMAD.X R3, RZ, RZ, ~R0, P0 ;  /* 0x000000ffff037224 */ /* 0x000fc800000e0e00 */
[-C--:B------:R-:W-:Y:S01]  /*87b0*/  IMAD R0, R3, R12.reuse, RZ ;  /* 0x0000000c03007224 */ /* 0x080fe200078e02ff */
[----:B------:R-:W2:Y:S01]  /*87c0*/  LDC R6, c[0x0][0x608] ;  /* 0x00018200ff067b82 */ /* 0x000ea20000000800 */
[----:B0-----:R-:W-:-:S04]  /*87d0*/  IMAD.WIDE.U32 R2, R5, R12, R18 ;  /* 0x0000000c05027225 */ /* 0x001fc800078e0012 */
[----:B------:R-:W-:Y:S01]  /*87e0*/  IMAD R5, R5, R13, R0 ;  /* 0x0000000d05057224 */ /* 0x000fe200078e0200 */
[----:B------:R-:W-:Y:S02]  /*87f0*/  I2FP.F32.U32 R0, R20 ;  /* 0x0000001400007245 */ /* 0x000fe40000201000 */
[----:B------:R-:W0:Y:S01]  /*8800*/  LDC R24, c[0x0][0x658] ;  /* 0x00019600ff187b82 */ /* 0x000e220000000800 */
[----:B------:R-:W-:Y:S01]  /*8810*/  IMAD.IADD R3, R3, 0x1, R5 ;  /* 0x0000000103037824 */ /* 0x000fe200078e0205 */
[----:B---3--:R-:W-:Y:S01]  /*8820*/  ISETP.NE.U32.AND P0, PT, R26, RZ, PT ;  /* 0x000000ff1a00720c */ /* 0x008fe20003f05070 */
[----:B------:R-:W-:Y:S01]  /*8830*/  FMUL R0, R0, UR4 ;  /* 0x0000000400007c20 */ /* 0x000fe20008400000 */
[----:B------:R-:W-:Y:S02]  /*8840*/  IMAD.MOV.U32 R5, RZ, RZ, -0x1 ;  /* 0xffffffffff057424 */ /* 0x000fe400078e00ff */
[----:B------:R-:W-:Y:S01]  /*8850*/  ISETP.NE.AND.EX P0, PT, R27, RZ, PT, P0 ;  /* 0x000000ff1b00720c */ /* 0x000fe20003f05300 */
[----:B------:R3:W4:Y:S01]  /*8860*/  F2I.U32.TRUNC.NTZ R12, R0 ;  /* 0x00000000000c7305 */ /* 0x000722000020f000 */
[----:B------:R-:W3:Y:S01]  /*8870*/  LDC R15, c[0x0][0x148] ;  /* 0x00005200ff0f7b82 */ /* 0x000ee20000000800 */
[----:B-1----:R-:W-:-:S02]  /*8880*/  SHF.R.U64 R10, R2, R4, R3 ;  /* 0x00000004020a7219 */ /* 0x002fc40000001203 */
[----:B------:R-:W-:-:S05]  /*8890*/  SHF.R.U32.HI R3, RZ, R4, R3 ;  /* 0x00000004ff037219 */ /* 0x000fca0000011603 */
[----:B------:R-:W1:Y:S01]  /*88a0*/  LDC R14, c[0x0][0x600] ;  /* 0x00018000ff0e7b82 */ /* 0x000e620000000800 */
[-CC-:B--2---:R-:W-:Y:S02]  /*88b0*/  SHF.R.U64 R8, R10, R6.reuse, R3.reuse ;  /* 0x000000060a087219 */ /* 0x184fe40000001203 */
[----:B------:R-:W-:-:S05]  /*88c0*/  SHF.R.U32.HI R3, RZ, R6, R3 ;  /* 0x00000006ff037219 */ /* 0x000fca0000011603 */
[----:B------:R-:W2:Y:S01]  /*88d0*/  LDC R21, c[0x0][0x648] ;  /* 0x00019200ff157b82 */ /* 0x000ea20000000800 */
[-CC-:B0-----:R-:W-:Y:S02]  /*88e0*/  SHF.R.U64 R13, R8, R24.reuse, R3.reuse ;  /* 0x00000018080d7219 */ /* 0x181fe40000001203 */
[-C--:B------:R-:W-:Y:S02]  /*88f0*/  SHF.L.U32 R5, R5, R24.reuse, RZ ;  /* 0x0000001805057219 */ /* 0x080fe400000006ff */
[-C--:B------:R-:W-:Y:S01]  /*8900*/  SHF.R.U32.HI R3, RZ, R24.reuse, R3 ;  /* 0x00000018ff037219 */ /* 0x080fe20000011603 */
[----:B------:R-:W-:Y:S01]  /*8910*/  IMAD.MOV.U32 R2, RZ, RZ, R13 ;  /* 0x000000ffff027224 */ /* 0x000fe200078e000d */
[----:B------:R-:W-:Y:S01]  /*8920*/  SHF.L.U32 R24, R7, R24, RZ ;  /* 0x0000001807187219 */ /* 0x000fe200000006ff */
[----:B------:R-:W0:Y:S01]  /*8930*/  LDC R25, c[0x0][0x638] ;  /* 0x00018e00ff197b82 */ /* 0x000e220000000800 */
[----:B------:R-:W-:-:S07]  /*8940*/  LOP3.LUT R19, RZ, R5, RZ, 0x33, !PT ;  /* 0x00000005ff137212 */ /* 0x000fce00078e33ff */
[----:B------:R-:W0:Y:S01]  /*8950*/  LDC R28, c[0x0][0x610] ;  /* 0x00018400ff1c7b82 */ /* 0x000e220000000800 */
[----:B----4-:R-:W-:Y:S05]  /*8960*/  @!P0 BRA `(.L_x_298) ;  /* 0x0000000000288947 */ /* 0x010fea0003800000 */
[----:B---3--:R-:W3:Y:S02]  /*8970*/  LDC R0, c[0x0][0x64c] ;  /* 0x00019300ff007b82 */ /* 0x008ee40000000800 */
[----:B---3--:R-:W-:-:S05]  /*8980*/  IADD3 R7, P0, R13, R0, RZ ;  /* 0x000000000d077210 */ /* 0x008fca0007f1e0ff */
        /* <DEDUP_REMOVED lines=8> */
.L_x_298:
[----:B------:R-:W4:Y:S01]  /*8a10*/  LDC R4, c[0x0][0x65c] ;  /* 0x00019700ff047b82 */ /* 0x000f220000000800 */
[----:B--23--:R-:W-:Y:S01]  /*8a20*/  SHF.R.U64 R0, R2, R21, R3 ;  /* 0x0000001502007219 */ /* 0x00cfe20000001203 */
[----:B-1----:R-:W-:Y:S01]  /*8a30*/  VIADD R3, R14, 0xffffffff ;  /* 0xffffffff0e037836 */ /* 0x002fe20000000000 */
[----:B------:R-:W-:Y:S01]  /*8a40*/  LOP3.LUT R19, R8, R19, RZ, 0xc0, !PT ;  /* 0x0000001308137212 */ /* 0x000fe200078ec0ff */
[----:B------:R-:W-:Y:S02]  /*8a50*/  IMAD.MOV R12, RZ, RZ, -R12 ;  /* 0x000000ffff0c7224 */ /* 0x000fe400078e0a0c */
[----:B------:R-:W-:Y:S01]  /*8a60*/  IMAD.MOV R2, RZ, RZ, -R0 ;  /* 0x000000ffff027224 */ /* 0x000fe200078e0a00 */
[----:B------:R-:W-:Y:S01]  /*8a70*/  LOP3.LUT R3, R10, R3, RZ, 0xc0, !PT ;  /* 0x000000030a037212 */ /* 0x000fe200078ec0ff */
[----:B------:R-:W-:Y:S02]  /*8a80*/  IMAD R19, R24, R0, R19 ;  /* 0x0000000018137224 */ /* 0x000fe400078e0213 */
[----:B0-----:R-:W-:-:S04]  /*8a90*/  IMAD R0, R2, R25, R13 ;  /* 0x0000001902007224 */ /* 0x001fc800078e020d */
[----:B------:R-:W-:Y:S01]  /*8aa0*/  IMAD R2, R0, R14, R3 ;  /* 0x0000000e00027224 */ /* 0x000fe200078e0203 */
[----:B----4-:R-:W-:Y:S01]  /*8ab0*/  ISETP.NE.AND P0, PT, R4, 0x1, PT ;  /* 0x000000010400780c */ /* 0x010fe20003f05270 */
[----:B------:R-:W-:-:S05]  /*8ac0*/  IMAD.MOV.U32 R4, RZ, RZ, 0x1 ;  /* 0x00000001ff047424 */ /* 0x000fca00078e00ff */
[----:B------:R-:W-:-:S07]  /*8ad0*/  PRMT R0, R4, 0x7610, R0 ;  /* 0x0000761004007816 */ /* 0x000fce0000000000 */
[----:B------:R-:W-:-:S04]  /*8ae0*/  @P0 IMAD R22, R15, R12, R20 ;  /* 0x0000000c0f160224 */ /* 0x000fc800078e0214 */
[----:B------:R-:W-:-:S05]  /*8af0*/  IMAD R19, R19, R28, R22 ;  /* 0x0000001c13137224 */ /* 0x000fca00078e0216 */
[----:B------:R-:W-:Y:S02]  /*8b00*/  SEL R22, R2, R19, !P0 ;  /* 0x0000001302167207 */ /* 0x000fe40004000000 */
[----:B------:R-:W-:Y:S01]  /*8b10*/  SEL R19, R19, R2, !P0 ;  /* 0x0000000213137207 */ /* 0x000fe20004000000 */
[----:B------:R-:W-:-:S07]  /*8b20*/  IMAD.MOV.U32 R2, RZ, RZ, R11 ;  /* 0x000000ffff027224 */ /* 0x000fce00078e000b */
.L_x_296:
[----:B------:R-:W-:Y:S02]  /*8b30*/  LOP3.LUT P0, RZ, R0, 0xff, RZ, 0xc0, !PT ;  /* 0x000000ff00ff7812 */ /* 0x000fe4000780c0ff */
[----:B------:R-:W-:-:S11]  /*8b40*/  LOP3.LUT R165, R165, 0x1, RZ, 0x3c, !PT ;  /* 0x00000001a5a57812 */ /* 0x000fd600078e3cff */
[----:B------:R-:W-:Y:S05]  /*8b50*/  @P0 BRA `(.L_x_299) ;  /* 0xffffff8c000c0947 */ /* 0x000fea000383ffff */
[----:B------:R-:W-:Y:S05]  /*8b60*/  EXIT ;  /* 0x000000000000794d */ /* 0x000fea0003800000 */
.L_x_18:
[----:B------:R-:W-:-:S08]  /*8b70*/  ISETP.NE.AND P0, PT, R5, RZ, PT ;  /* 0x000000ff0500720c */ /* 0x000fd00003f05270 */
[----:B0-----:R-:W0:-:S00]  /*8b80*/  USETMAXREG.DEALLOC.CTAPOOL 0x28 ;  /* 0x00000028000079c8 */ /* 0x001e0000080e0500 */
[----:B------:R-:W-:Y:S05]  /*8b90*/  @P0 EXIT ;  /* 0x000000000000094d */ /* 0x000fea0003800000 */
[----:B0-----:R-:W-:Y:S01]  /*8ba0*/  LOP3.LUT P0, RZ, R8, 0xff, RZ, 0xc0, !PT ;  /* 0x000000ff08ff7812 */ /* 0x001fe2000780c0ff */
[----:B------:R-:W-:Y:S02]  /*8bb0*/  IMAD.MOV.U32 R0, RZ, RZ, 0x1 ;  /* 0x00000001ff007424 */ /* 0x000fe400078e00ff */
[----:B------:R-:W-:-:S10]  /*8bc0*/  IMAD.MOV.U32 R8, RZ, RZ, RZ ;  /* 0x000000ffff087224 */ /* 0x000fd400078e00ff */
[----:B------:R-:W-:Y:S05]  /*8bd0*/  @!P0 BRA `(.L_x_300) ;  /* 0x0000000c00408947 */ /* 0x000fea0003800000 */
[----:B------:R-:W0:Y:S01]  /*8be0*/  S2R R10, SR_CgaCtaId ;  /* 0x00000000000a7919 */ /* 0x000e220000008800 */
[----:B------:R-:W-:Y:S01]  /*8bf0*/  LOP3.LUT P0, RZ, R4, 0x1f, RZ, 0xc0, !PT ;  /* 0x0000001f04ff7812 */ /* 0x000fe2000780c0ff */
[----:B------:R-:W-:Y:S01]  /*8c00*/  ULDC UR5, c[0x0][0x658] ;  /* 0x0001960000057ab9 */ /* 0x000fe20000000800 */
[C---:B------:R-:W-:Y:S01]  /*8c10*/  ISETP.NE.AND P2, PT, R3.reuse, RZ, PT ;  /* 0x000000ff0300720c */ /* 0x040fe20003f45270 */
[----:B------:R-:W-:Y:S01]  /*8c20*/  UMOV UR6, 0xffffffff ;  /* 0xffffffff00067882 */ /* 0x000fe20000000000 */
[----:B------:R-:W-:Y:S01]  /*8c30*/  ISETP.NE.OR P0, PT, R3, RZ, !P0 ;  /* 0x000000ff0300720c */ /* 0x000fe20004705670 */
[----:B------:R-:W-:Y:S01]  /*8c40*/  BSSY B0, `(.L_x_300) ;  /* 0x00000c9000007945 */ /* 0x000fe20003800000 */
[----:B------:R-:W-:Y:S01]  /*8c50*/  USHF.L.U32 UR6, UR6, UR5, URZ ;  /* 0x0000000506067299 */ /* 0x000fe2000800063f */
[----:B------:R-:W-:Y:S01]  /*8c60*/  IMAD.MOV.U32 R9, RZ, RZ, 0x1 ;  /* 0x00000001ff097424 */ /* 0x000fe200078e00ff */
[----:B------:R-:W-:Y:S01]  /*8c70*/  LOP3.LUT R6, R16, 0x2, RZ, 0xfc, !PT ;  /* 0x0000000210067812 */ /* 0x000fe200078efcff */
[----:B------:R-:W-:Y:S01]  /*8c80*/  IMAD.MOV.U32 R0, RZ, RZ, 0x1 ;  /* 0x00000001ff007424 */ /* 0x000fe200078e00ff */
[----:B------:R-:W-:Y:S01]  /*8c90*/  ULDC UR4, c[0x0][0x600] ;  /* 0x0001800000047ab9 */ /* 0x000fe20000000800 */
[----:B------:R-:W-:Y:S01]  /*8ca0*/  IMAD.MOV.U32 R8, RZ, RZ, RZ ;  /* 0x000000ffff087224 */ /* 0x000fe200078e00ff */
[----:B------:R-:W-:Y:S01]  /*8cb0*/  UMOV UR7, 0x1 ;  /* 0x0000000100077882 */ /* 0x000fe20000000000 */
[----:B------:R-:W-:-:S02]  /*8cc0*/  UIADD3 UR19, UR40, 0x1, URZ ;  /* 0x0000000128137890 */ /* 0x000fc4000fffe03f */
[----:B------:R-:W-:Y:S02]  /*8cd0*/  UIADD3 UR15, UR4, -0x1, URZ ;  /* 0xffffffff040f7890 */ /* 0x000fe4000fffe03f */
[----:B------:R-:W-:Y:S02]  /*8ce0*/  USHF.L.U32 UR17, UR7, UR5, URZ ;  /* 0x0000000507117299 */ /* 0x000fe4000800063f */
[----:B------:R-:W-:Y:S01]  /*8cf0*/  ULOP3.LUT UR16, URZ, UR6, URZ, 0x33, !UPT ;  /* 0x000000063f107292 */ /* 0x000fe2000f8e333f */
[----:B------:R-:W-:Y:S01]  /*8d00*/  ULDC.64 UR20, c[0x0][0x198] ;  /* 0x0000660000147ab9 */ /* 0x000fe20000000a00 */
[C---:B0-----:R-:W-:Y:S02]  /*8d10*/  IMAD.SHL.U32 R3, R10.reuse, 0x800, RZ ;  /* 0x000008000a037824 */ /* 0x041fe400078e00ff */
[----:B------:R-:W-:-:S03]  /*8d20*/  IMAD.SHL.U32 R10, R10, 0x20, RZ ;  /* 0x000000200a0a7824 */ /* 0x000fc600078e00ff */
[----:B------:R-:W-:Y:S02]  /*8d30*/  LOP3.LUT R3, R3, 0x3800, RZ, 0xc0, !PT ;  /* 0x0000380003037812 */ /* 0x000fe400078ec0ff */
[----:B------:R-:W-:-:S03]  /*8d40*/  LOP3.LUT R10, R10, 0xe0, RZ, 0xc0, !PT ;  /* 0x000000e00a0a7812 */ /* 0x000fc600078ec0ff */
[----:B------:R-:W-:-:S07]  /*8d50*/  VIADD R7, R3, 0xb180 ;  /* 0x0000b18003077836 */ /* 0x000fce0000000000 */
.L_x_312:
[----:B------:R-:W-:-:S03]  /*8d60*/  UMOV UR4, 0xffffffff ;  /* 0xffffffff00047882 */ /* 0x000fc60000000000 */
[----:B------:R-:W-:Y:S05]  /*8d70*/  BRA.DIV UR4, `(.L_x_301) ;  /* 0x0000001204e87947 */ /* 0x000fea000b800000 */
[----:B------:R-:W-:-:S13]  /*8d80*/  ELECT P6, URZ, PT ;  /* 0x00000000003f782f */ /* 0x000fda00038c0000 */
.L_x_332:
[----:B------:R-:W0:Y:S01]  /*8d90*/  LDC R3, c[0x0][0x28c] ;  /* 0x0000a300ff037b82 */ /* 0x000e220000000800 */
[----:B------:R-:W-:Y:S01]  /*8da0*/  BSSY B1, `(.L_x_302) ;  /* 0x0000039000017945 */ /* 0x000fe20003800000 */
[----:B0-----:R-:W-:-:S13]  /*8db0*/  ISETP.LT.OR P6, PT, R3, 0x1, !P6 ;  /* 0x000000010300780c */ /* 0x001fda00077c1670 */
[----:B------:R-:W-:Y:S05]  /*8dc0*/  @P6 BRA `(.L_x_303) ;  /* 0x0000000000d86947 */ /* 0x000fea0003800000 */
[----:B------:R-:W-:Y:S02]  /*8dd0*/  IMAD.SHL.U32 R19, R19, 0x40, RZ ;  /* 0x0000004013137824 */ /* 0x000fe400078e00ff */
[----:B------:R-:W-:Y:S02]  /*8de0*/  IMAD R22, R22, 0x100, R10 ;  /* 0x0000010016167824 */ /* 0x000fe400078e020a */
[----:B------:R-:W-:Y:S02]  /*8df0*/  IMAD.MOV.U32 R14, RZ, RZ, RZ ;  /* 0x000000ffff0e7224 */ /* 0x000fe400078e00ff */
[----:B------:R-:W-:Y:S02]  /*8e00*/  IMAD.U32 R15, RZ, RZ, UR19 ;  /* 0x00000013ff0f7e24 */ /* 0x000fe4000f8e00ff */
[----:B------:R-:W-:Y:S02]  /*8e10*/  IMAD.MOV.U32 R3, RZ, RZ, R0 ;  /* 0x000000ffff037224 */ /* 0x000fe400078e0000 */
[----:B------:R-:W-:-:S07]  /*8e20*/  IMAD.MOV.U32 R4, RZ, RZ, R8 ;  /* 0x000000ffff047224 */ /* 0x000fce00078e0008 */
.L_x_307:
[----:B------:R-:W0:Y:S01]  /*8e30*/  S2R R12, SR_CgaCtaId ;  /* 0x00000000000c7919 */ /* 0x000e220000008800 */
[----:B------:R-:W-:Y:S01]  /*8e40*/  MOV R5, 0x400 ;  /* 0x0000040000057802 */ /* 0x000fe20000000f00 */
[----:B------:R-:W1:Y:S03]  /*8e50*/  @!P2 LDC R11, c[0x0][0x500] ;  /* 0x00014000ff0bab82 */ /* 0x000e660000000800 */
[----:B0-----:R-:W-:Y:S02]  /*8e60*/  LEA R13, R12, R5, 0x18 ;  /* 0x000000050c0d7211 */ /* 0x001fe400078ec0ff */
[----:B------:R-:W-:-:S03]  /*8e70*/  SHF.L.U32 R5, R3, 0x1f, RZ ;  /* 0x0000001f03057819 */ /* 0x000fc600000006ff */
[----:B------:R-:W-:-:S04]  /*8e80*/  IMAD R12, R4, 0x8, R13 ;  /* 0x00000008040c7824 */ /* 0x000fc800078e020d */
[----:B------:R-:W0:Y:S02]  /*8e90*/  SYNCS.PHASECHK.TRANS64.TRYWAIT P1, [R12+URZ+0x58], R5 ;  /* 0x000058050c0075a7 */ /* 0x000e24000802017f */
[----:B01----:R-:W-:Y:S05]  /*8ea0*/  @!P1 BRA `(.L_x_304) ;  /* 0x0000001000bc9947 */ /* 0x003fea0003800000 */
.L_x_333:
[----:B0-----:R-:W-:Y:S01]  /*8eb0*/  PRMT R5, R6, 0x9910, RZ ;  /* 0x0000991006057816 */ /* 0x001fe200000000ff */
[----:B------:R0:W-:Y:S03]  /*8ec0*/  @!P2 SYNCS.ARRIVE.TRANS64 RZ, [R12+URZ], R11 ;  /* 0x0000000b0cffa9a7 */ /* 0x0001e6000800003f */
[----:B------:R-:W-:-:S13]  /*8ed0*/  ISETP.NE.AND P1, PT, R5, 0x2, PT ;  /* 0x000000020500780c */ /* 0x000fda0003f25270 */
[----:B0-----:R-:W-:Y:S05]  /*8ee0*/  @P1 BRA `(.L_x_305) ;  /* 0x0000000000041947 */ /* 0x001fea0003800000 */
[----:B------:R-:W-:Y:S01]  /*8ef0*/  BPT.TRAP 0x1 ;  /* 0x000000040000795c */ /* 0x000fe20000300000 */
.L_x_305:
[----:B------:R-:W-:Y:S05]  /*8f00*/  @P0 BRA `(.L_x_306) ;  /* 0x0000000000040947 */ /* 0x000fea0003800000 */
[----:B------:R-:W-:Y:S01]  /*8f10*/  BPT.TRAP 0x1 ;  /* 0x000000040000795c */ /* 0x000fe20000300000 */
.L_x_306:
[----:B------:R-:W-:Y:S01]  /*8f20*/  R2UR UR13, R13 ;  /* 0x000000000d0d72ca */ /* 0x000fe200000e0000 */
[----:B------:R-:W-:Y:S01]  /*8f30*/  IMAD R13, R4, 0x1000, R13 ;  /* 0x00001000040d7824 */ /* 0x000fe200078e020d */
[----:B------:R-:W-:Y:S01]  /*8f40*/  R2UR UR9, R12 ;  /* 0x000000000c0972ca */ /* 0x000fe200000e0000 */
[C---:B------:R-:W-:Y:S01]  /*8f50*/  IMAD R5, R4.reuse, 0x4000, R7 ;  /* 0x0000400004057824 */ /* 0x040fe200078e0207 */
[----:B------:R-:W-:Y:S01]  /*8f60*/  UIADD3 UR4, UP0, UR20, 0xf0, URZ ;  /* 0x000000f014047890 */ /* 0x000fe2000ff1e03f */
[----:B------:R-:W-:Y:S01]  /*8f70*/  VIADD R15, R15, 0xffffffff ;  /* 0xffffffff0f0f7836 */ /* 0x000fe20000000000 */
[----:B------:R-:W-:Y:S01]  /*8f80*/  R2UR UR5, R13 ;  /* 0x000000000d0572ca */ /* 0x000fe200000e0000 */
[----:B------:R-:W-:Y:S01]  /*8f90*/  UIADD3 UR22, UP1, UR20, 0x1f0, URZ ;  /* 0x000001f014167890 */ /* 0x000fe2000ff3e03f */
[----:B------:R-:W-:Y:S01]  /*8fa0*/  R2UR UR8, R5 ;  /* 0x00000000050872ca */ /* 0x000fe200000e0000 */
[----:B------:R-:W-:Y:S01]  /*8fb0*/  VIADD R4, R4, 0x1 ;  /* 0x0000000104047836 */ /* 0x000fe20000000000 */
[----:B------:R-:W-:Y:S01]  /*8fc0*/  R2UR UR11, R19 ;  /* 0x00000000130b72ca */ /* 0x000fe200000e0000 */
[----:B------:R-:W-:Y:S01]  /*8fd0*/  UIADD3.X UR23, URZ, UR21, URZ, UP1, !UPT ;  /* 0x000000153f177290 */ /* 0x000fe20008ffe43f */
[----:B------:R-:W-:Y:S01]  /*8fe0*/  R2UR UR10, R14 ;  /* 0x000000000e0a72ca */ /* 0x000fe200000e0000 */
[----:B------:R-:W-:Y:S01]  /*8ff0*/  UMOV UR6, 0x0 ;  /* 0x0000000000067882 */ /* 0x000fe20000000000 */
[----:B------:R-:W-:Y:S01]  /*9000*/  R2UR UR12, R2 ;  /* 0x00000000020c72ca */ /* 0x000fe200000e0000 */
[----:B------:R-:W-:Y:S01]  /*9010*/  UMOV UR7, 0x10000000 ;  /* 0x1000000000077882 */ /* 0x000fe20000000000 */
[----:B------:R-:W-:Y:S01]  /*9020*/  R2UR UR18, R22 ;  /* 0x00000000161272ca */ /* 0x000fe200000e0000 */
[----:B------:R-:W-:Y:S01]  /*9030*/  UMOV UR24, 0xff0000 ;  /* 0x00ff000000187882 */ /* 0x000fe20000000000 */
[----:B------:R-:W-:Y:S01]  /*9040*/  ISETP.GT.AND P3, PT, R15, 0x1, PT ;  /* 0x000000010f00780c */ /* 0x000fe20003f64270 */
[----:B------:R-:W-:Y:S01]  /*9050*/  UIADD3 UR14, UR5, 0x180, URZ ;  /* 0x00000180050e7890 */ /* 0x000fe2000fffe03f */
[----:B------:R-:W-:Y:S01]  /*9060*/  ISETP.NE.AND P1, PT, R4, 0xb, PT ;  /* 0x0000000b0400780c */ /* 0x000fe20003f25270 */
[----:B------:R-:W-:Y:S01]  /*9070*/  UIADD3.X UR5, URZ, UR21, URZ, UP0, !UPT ;  /* 0x000000153f057290 */ /* 0x000fe200087fe43f */
[----:B------:R-:W-:Y:S01]  /*9080*/  VIADD R14, R14, 0x40 ;  /* 0x000000400e0e7836 */ /* 0x000fe20000000000 */
[----:B------:R-:W-:Y:S01]  /*9090*/  UIADD3 UR13, UR13, UR8, URZ ;  /* 0x000000080d0d7290 */ /* 0x000fe2000fffe03f */
[----:B------:R-:W-:-:S02]  /*90a0*/  SEL R12, RZ, 0x1, P1 ;  /* 0x00000001ff0c7807 */ /* 0x000fc40000800000 */
[----:B------:R-:W-:Y:S01]  /*90b0*/  UMOV UR8, UR14 ;  /* 0x0000000e00087c82 */ /* 0x000fe20008000000 */
[----:B------:R-:W-:Y:S02]  /*90c0*/  SEL R4, R4, RZ, P1 ;  /* 0x000000ff04047207 */ /* 0x000fe40000800000 */
[----:B------:R-:W-:Y:S01]  /*90d0*/  LOP3.LUT R3, R3, R12, RZ, 0x3c, !PT ;  /* 0x0000000c03037212 */ /* 0x000fe200078e3cff */
[----:B------:R0:W-:Y:S02]  /*90e0*/  UTMALDG.3D [UR8], [UR4], desc[UR6] ;  /* 0x00000608040075b4 */ /* 0x0001e40008011000 */
[----:B0-----:R-:W-:Y:S01]  /*90f0*/  UMOV UR11, UR18 ;  /* 0x00000012000b7c82 */ /* 0x001fe20008000000 */
[----:B------:R-:W-:Y:S02]  /*9100*/  UMOV UR8, UR13 ;  /* 0x0000000d00087c82 */ /* 0x000fe40008000000 */
[----:B------:R0:W-:Y:S02]  /*9110*/  UTMALDG.3D.MULTICAST [UR8], [UR22], UR24, desc[UR6] ;  /* 0x00000608160073b4 */ /* 0x0001e40008011818 */
[----:B0-----:R-:W-:Y:S05]  /*9120*/  @P3 BRA `(.L_x_307) ;  /* 0xfffffffc00403947 */ /* 0x001fea000383ffff */
.L_x_303:
[----:B------:R-:W-:Y:S05]  /*9130*/  BSYNC B1 ;  /* 0x0000000000017941 */ /* 0x000fea0003800000 */
.L_x_302:
[----:B------:R-:W2:Y:S01]  /*9140*/  LDL.64 R12, [R1] ;  /* 0x00000000010c7983 */ /* 0x000ea20000100a00 */
[----:B------:R-:W-:Y:S01]  /*9150*/  LOP3.LUT P4, RZ, R9, 0xff, RZ, 0xc0, !PT ;  /* 0x000000ff09ff7812 */ /* 0x000fe2000788c0ff */
[----:B------:R-:W-:Y:S01]  /*9160*/  VIADD R8, R8, UR40 ;  /* 0x0000002808087c36 */ /* 0x000fe20008000000 */
[----:B------:R-:W-:Y:S01]  /*9170*/  ULDC.64 UR4, c[0x0][0x650] ;  /* 0x0001940000047ab9 */ /* 0x000fe20000000a00 */
[----:B------:R-:W-:Y:S01]  /*9180*/  IMAD.U32 R5, RZ, RZ, UR40 ;  /* 0x00000028ff057e24 */ /* 0x000fe2000f8e00ff */
[----:B------:R-:W-:Y:S01]  /*9190*/  UISETP.GE.U32.AND UP0, UPT, UR40, 0xb, UPT ;  /* 0x0000000b2800788c */ /* 0x000fe2000bf06070 */
[----:B------:R-:W-:Y:S01]  /*91a0*/  BSSY B1, `(.L_x_308) ;  /* 0x0000070000017945 */ /* 0x000fe20003800000 */
[----:B------:R-:W-:Y:S01]  /*91b0*/  ISETP.GT.U32.AND P1, PT, R8, 0xa, PT ;  /* 0x0000000a0800780c */ /* 0x000fe20003f24070 */
[----:B------:R-:W-:Y:S01]  /*91c0*/  IMAD.MOV.U32 R19, RZ, RZ, -0x1 ;  /* 0xffffffffff137424 */ /* 0x000fe200078e00ff */
[----:B------:R-:W-:Y:S01]  /*91d0*/  PRMT R9, RZ, 0x7610, R9 ;  /* 0x00007610ff097816 */ /* 0x000fe20000000009 */
[----:B------:R-:W-:Y:S01]  /*91e0*/  IMAD.MOV.U32 R22, RZ, RZ, -0x1 ;  /* 0xffffffffff167424 */ /* 0x000fe200078e00ff */
[----:B------:R-:W-:-:S02]  /*91f0*/  ISETP.LT.U32.AND P1, PT, R5, 0xb, P1 ;  /* 0x0000000b0500780c */ /* 0x000fc40000f21070 */
[----:B------:R-:W-:Y:S01]  /*9200*/  PLOP3.LUT P3, PT, PT, PT, UP0, 0x80, 0x0 ;  /* 0x000000000000781c */ /* 0x000fe20003f6f008 */
[----:B------:R-:W0:Y:S01]  /*9210*/  @P4 S2R R3, SR_CgaCtaId ;  /* 0x0000000000034919 */ /* 0x000e220000008800 */
[----:B------:R-:W-:-:S04]  /*9220*/  @P4 MOV R2, 0x400 ;  /* 0x0000040000024802 */ /* 0x000fc80000000f00 */
[----:B0-----:R-:W-:Y:S01]  /*9230*/  @P4 LEA R4, R3, R2, 0x18 ;  /* 0x0000000203044211 */ /* 0x001fe200078ec0ff */
[----:B------:R-:W-:-:S03]  /*9240*/  IMAD.WIDE.U32 R2, R8, -0x45d1745d, RZ ;  /* 0xba2e8ba308027825 */ /* 0x000fc600078e00ff */
[----:B------:R0:W-:Y:S01]  /*9250*/  @P4 SYNCS.ARRIVE.TRANS64.A1T0 RZ, [R4+URZ+0xe8], RZ ;  /* 0x0000e8ff04ff49a7 */ /* 0x0001e2000810003f */
[----:B------:R-:W-:Y:S01]  /*9260*/  IMAD.MOV.U32 R2, RZ, RZ, -0x1 ;  /* 0xffffffffff027424 */ /* 0x000fe200078e00ff */
[----:B------:R-:W-:Y:S02]  /*9270*/  SHF.R.U32.HI R5, RZ, 0x3, R3 ;  /* 0x00000003ff057819 */ /* 0x000fe40000011603 */
[----:B------:R-:W-:-:S03]  /*9280*/  SEL R3, RZ, 0x1, !P1 ;  /* 0x00000001ff037807 */ /* 0x000fc60004800000 */
[----:B------:R-:W-:Y:S01]  /*9290*/  IMAD R8, R5, -0xb, R8 ;  /* 0xfffffff505087824 */ /* 0x000fe200078e0208 */
[----:B------:R-:W-:Y:S02]  /*92a0*/  LOP3.LUT R0, R0, R3, RZ, 0x3c, !PT ;  /* 0x0000000300007212 */ /* 0x000fe400078e3cff */
[----:B------:R-:W-:Y:S02]  /*92b0*/  PRMT R3, RZ, 0x7610, R3 ;  /* 0x00007610ff037816 */ /* 0x000fe40000000003 */
[----:B------:R-:W-:Y:S02]  /*92c0*/  @P3 LOP3.LUT R0, R0, 0x1, R5, 0x78, !PT ;  /* 0x0000000100003812 */ /* 0x000fe400078e7805 */
[----:B--2---:R-:W-:-:S04]  /*92d0*/  IADD3 R18, P4, R18, R12, RZ ;  /* 0x0000000c12127210 */ /* 0x004fc80007f9e0ff */
[----:B------:R-:W-:Y:S01]  /*92e0*/  ISETP.GE.U32.AND P1, PT, R18, UR4, PT ;  /* 0x0000000412007c0c */ /* 0x000fe2000bf26070 */
[----:B------:R-:W-:-:S05]  /*92f0*/  IMAD.X R17, R17, 0x1, R23, P4 ;  /* 0x0000000111117824 */ /* 0x000fca00020e0617 */
[----:B------:R-:W-:-:S13]  /*9300*/  ISETP.GE.U32.AND.EX P1, PT, R17, UR5, PT, P1 ;  /* 0x0000000511007c0c */ /* 0x000fda000bf26110 */
[----:B0-----:R-:W-:Y:S05]  /*9310*/  @P1 BRA `(.L_x_309) ;  /* 0x0000000400601947 */ /* 0x001fea0003800000 */
[----:B------:R-:W0:Y:S01]  /*9320*/  S2R R12, SR_CTAID.X ;  /* 0x00000000000c7919 */ /* 0x000e220000002500 */
[----:B------:R-:W-:Y:S01]  /*9330*/  ULDC.64 UR4, c[0x0][0x628] ;  /* 0x00018a0000047ab9 */ /* 0x000fe20000000a00 */
[----:B------:R-:W-:Y:S01]  /*9340*/  ULDC UR7, c[0x0][0x630] ;  /* 0x00018c0000077ab9 */ /* 0x000fe20000000800 */
[----:B------:R-:W-:Y:S01]  /*9350*/  ISETP.NE.U32.AND P1, PT, RZ, UR4, PT ;  /* 0x00000004ff007c0c */ /* 0x000fe2000bf25070 */
[----:B------:R-:W1:Y:S01]  /*9360*/  S2R R13, SR_CTAID.Y ;  /* 0x00000000000d7919 */ /* 0x000e620000002600 */
[----:B------:R-:W-:Y:S01]  /*9370*/  ULDC UR8, c[0x0][0x150] ;  /* 0x0000540000087ab9 */ /* 0x000fe20000000800 */
[----:B------:R-:W-:Y:S01]  /*9380*/  IMAD.MOV.U32 R2, RZ, RZ, R18 ;  /* 0x000000ffff027224 */ /* 0x000fe200078e0012 */
[----:B------:R-:W-:Y:S01]  /*9390*/  ISETP.NE.AND.EX P1, PT, RZ, UR5, PT, P1 ;  /* 0x00000005ff007c0c */ /* 0x000fe2000bf25310 */
[----:B------:R-:W-:Y:S01]  /*93a0*/  IMAD.MOV.U32 R3, RZ, RZ, R17 ;  /* 0x000000ffff037224 */ /* 0x000fe200078e0011 */
[----:B0-----:R-:W-:-:S11]  /*93b0*/  I2FP.F32.U32 R14, R12 ;  /* 0x0000000c000e7245 */ /* 0x001fd60000201000 */
[----:B------:R-:W-:Y:S05]  /*93c0*/  @!P1 BRA `(.L_x_310) ;  /* 0x0000000000289947 */ /* 0x000fea0003800000 */
[----:B------:R-:W-:Y:S02]  /*93d0*/  ULDC UR6, c[0x0][0x634] ;  /* 0x00018d0000067ab9 */ /* 0x000fe40000000800 */
[----:B------:R-:W-:-:S05]  /*93e0*/  IADD3 R3, P1, R18, UR6, RZ ;  /* 0x0000000612037c10 */ /* 0x000fca000ff3e0ff */
[----:B------:R-:W-:-:S04]  /*93f0*/  IMAD.X R11, RZ, RZ, R17, P1 ;  /* 0x000000ffff0b7224 */ /* 0x000fc800008e0611 */
[----:B------:R-:W-:-:S04]  /*9400*/  IMAD.WIDE.U32 R4, R11, UR4, RZ ;  /* 0x000000040b047c25 */ /* 0x000fc8000f8e00ff */
[----:B------:R-:W-:-:S04]  /*9410*/  IMAD.WIDE.U32 R4, P1, R3, UR5, R4 ;  /* 0x0000000503047c25 */ /* 0x000fc8000f820004 */
[----:B------:R-:W-:-:S04]  /*9420*/  IMAD.WIDE.U32 R2, R3, UR4, RZ ;  /* 0x0000000403027c25 */ /* 0x000fc8000f8e00ff */
[----:B------:R-:W-:Y:S01]  /*9430*/  IMAD.MOV.U32 R2, RZ, RZ, R5 ;  /* 0x000000ffff027224 */ /* 0x000fe200078e0005 */
[----:B------:R-:W-:Y:S01]  /*9440*/  IADD3 RZ, P3, R3, R4, RZ ;  /* 0x0000000403ff7210 */ /* 0x000fe20007f7e0ff */
[----:B------:R-:W-:-:S04]  /*9450*/  IMAD.X R3, RZ, RZ, RZ, P1 ;  /* 0x000000ffff037224 */ /* 0x000fc800008e06ff */
[----:B------:R-:W-:-:S08]  /*9460*/  IMAD.WIDE.U32.X R2, R11, UR5, R2, P3 ;  /* 0x000000050b027c25 */ /* 0x000fd000098e0402 */
.L_x_310:
[----:B------:R-:W0:Y:S01]  /*9470*/  LDC R21, c[0x0][0x65c] ;  /* 0x00019700ff157b82 */ /* 0x000e220000000800 */
[--C-:B------:R-:W-:Y:S01]  /*9480*/  SHF.R.U64 R11, R2, UR7, R3.reuse ;  /* 0x00000007020b7c19 */ /* 0x100fe20008001203 */
[----:B------:R-:W-:Y:S01]  /*9490*/  FMUL R14, R14, UR8 ;  /* 0x000000080e0e7c20 */ /* 0x000fe20008400000 */
[----:B------:R-:W-:Y:S01]  /*94a0*/  SHF.R.U32.HI R2, RZ, UR7, R3 ;  /* 0x00000007ff027c19 */ /* 0x000fe20008011603 */
[----:B------:R-:W-:Y:S01]  /*94b0*/  ULDC UR6, c[0x0][0x154] ;  /* 0x0000550000067ab9 */ /* 0x000fe20000000800 */
[----:B------:R-:W-:Y:S01]  /*94c0*/  IADD3 R15, P1, RZ, -R11, RZ ;  /* 0x8000000bff0f7210 */ /* 0x000fe20007f3e0ff */
[----:B------:R-:W-:Y:S01]  /*94d0*/  ULDC.64 UR4, c[0x0][0x620] ;  /* 0x0001880000047ab9 */ /* 0x000fe20000000a00 */
[----:B-1----:R-:W-:Y:S01]  /*94e0*/  I2FP.F32.U32 R3, R13 ;  /* 0x0000000d00037245 */ /* 0x002fe20000201000 */
[----:B------:R-:W1:Y:S01]  /*94f0*/  LDC R19, c[0x0][0x144] ;  /* 0x00005100ff137b82 */ /* 0x000e620000000800 */
[----:B------:R-:W2:Y:S01]  /*9500*/  F2I.U32.TRUNC.NTZ R14, R14 ;  /* 0x0000000e000e7305 */ /* 0x000ea2000020f000 */
[----:B------:R-:W-:-:S02]  /*9510*/  IMAD.X R2, RZ, RZ, ~R2, P1 ;  /* 0x000000ffff027224 */ /* 0x000fc400008e0e02 */
[----:B------:R-:W-:Y:S01]  /*9520*/  FMUL R4, R3, UR6 ;  /* 0x0000000603047c20 */ /* 0x000fe20008400000 */
[----:B------:R-:W-:Y:S01]  /*9530*/  IMAD.MOV.U32 R3, RZ, RZ, R17 ;  /* 0x000000ffff037224 */ /* 0x000fe200078e0011 */
[----:B------:R-:W-:Y:S01]  /*9540*/  ULDC.64 UR6, c[0x0][0x640] ;  /* 0x0001900000067ab9 */ /* 0x000fe20000000a00 */
[----:B------:R-:W-:Y:S01]  /*9550*/  IMAD R2, R2, UR4, RZ ;  /* 0x0000000402027c24 */ /* 0x000fe2000f8e02ff */
[----:B------:R-:W3:Y:S01]  /*9560*/  LDC R20, c[0x0][0x148] ;  /* 0x00005200ff147b82 */ /* 0x000ee20000000800 */
[----:B------:R-:W-:Y:S01]  /*9570*/  ISETP.NE.U32.AND P1, PT, RZ, UR6, PT ;  /* 0x00000006ff007c0c */ /* 0x000fe2000bf25070 */
[----:B------:R-:W4:Y:S01]  /*9580*/  F2I.U32.TRUNC.NTZ R4, R4 ;  /* 0x0000000400047305 */ /* 0x000f22000020f000 */
[----:B------:R-:W-:Y:S02]  /*9590*/  IMAD R5, R15, UR5, R2 ;  /* 0x000000050f057c24 */ /* 0x000fe4000f8e0202 */
[----:B------:R-:W-:Y:S01]  /*95a0*/  IMAD.MOV.U32 R2, RZ, RZ, R18 ;  /* 0x000000ffff027224 */ /* 0x000fe200078e0012 */
[----:B------:R-:W-:-:S02]  /*95b0*/  ISETP.NE.AND.EX P1, PT, RZ, UR7, PT, P1 ;  /* 0x00000007ff007c0c */ /* 0x000fc4000bf25310 */
[----:B0-----:R-:W-:Y:S01]  /*95c0*/  ISETP.NE.AND P4, PT, R21, 0x1, PT ;  /* 0x000000011500780c */ /* 0x001fe20003f85270 */
[----:B------:R-:W-:Y:S01]  /*95d0*/  IMAD.WIDE.U32 R2, R15, UR4, R2 ;  /* 0x000000040f027c25 */ /* 0x000fe2000f8e0002 */
[----:B------:R-:W-:-:S03]  /*95e0*/  ULDC UR4, c[0x0][0x618] ;  /* 0x0001860000047ab9 */ /* 0x000fc60000000800 */
[----:B--2---:R-:W-:Y:S02]  /*95f0*/  IMAD.MOV R14, RZ, RZ, -R14 ;  /* 0x000000ffff0e7224 */ /* 0x004fe400078e0a0e */
[----:B------:R-:W-:Y:S02]  /*9600*/  IMAD.IADD R3, R3, 0x1, R5 ;  /* 0x0000000103037824 */ /* 0x000fe400078e0205 */
[----:B-1----:R-:W-:-:S03]  /*9610*/  IMAD R12, R19, R14, R12 ;  /* 0x0000000e130c7224 */ /* 0x002fc600078e020c */
[--C-:B------:R-:W-:Y:S01]  /*9620*/  SHF.R.U64 R14, R2, UR4, R3.reuse ;  /* 0x00000004020e7c19 */ /* 0x100fe20008001203 */
[----:B----4-:R-:W-:Y:S01]  /*9630*/  IMAD.MOV R2, RZ, RZ, -R4 ;  /* 0x000000ffff027224 */ /* 0x010fe200078e0a04 */
[----:B------:R-:W-:Y:S01]  /*9640*/  SHF.R.U32.HI R3, RZ, UR4, R3 ;  /* 0x00000004ff037c19 */ /* 0x000fe20008011603 */
[----:B------:R-:W-:Y:S02]  /*9650*/  ULDC UR4, c[0x0][0x608] ;  /* 0x0001820000047ab9 */ /* 0x000fe40000000800 */
[----:B---3--:R-:W-:Y:S01]  /*9660*/  @P4 IMAD R12, R20, R2, R13 ;  /* 0x00000002140c4224 */ /* 0x008fe200078e020d */
[--C-:B------:R-:W-:Y:S02]  /*9670*/  SHF.R.U64 R19, R14, UR4, R3.reuse ;  /* 0x000000040e137c19 */ /* 0x100fe40008001203 */
[----:B------:R-:W-:Y:S01]  /*9680*/  SHF.R.U32.HI R2, RZ, UR4, R3 ;  /* 0x00000004ff027c19 */ /* 0x000fe20008011603 */
[----:B------:R-:W-:-:S03]  /*9690*/  ULDC UR4, c[0x0][0x658] ;  /* 0x0001960000047ab9 */ /* 0x000fc60000000800 */
[--C-:B------:R-:W-:Y:S02]  /*96a0*/  SHF.R.U64 R13, R19, UR4, R2.reuse ;  /* 0x00000004130d7c19 */ /* 0x100fe40008001202 */
[----:B------:R-:W-:-:S03]  /*96b0*/  SHF.R.U32.HI R2, RZ, UR4, R2 ;  /* 0x00000004ff027c19 */ /* 0x000fc60008011602 */
[----:B------:R-:W-:Y:S02]  /*96c0*/  IMAD.MOV.U32 R4, RZ, RZ, R13 ;  /* 0x000000ffff047224 */ /* 0x000fe400078e000d */
[----:B------:R-:W-:Y:S01]  /*96d0*/  IMAD.MOV.U32 R3, RZ, RZ, R2 ;  /* 0x000000ffff037224 */ /* 0x000fe200078e0002 */
[----:B------:R-:W-:Y:S06]  /*96e0*/  @!P1 BRA `(.L_x_311) ;  /* 0x00000000002c9947 */ /* 0x000fec0003800000 */
        /* <DEDUP_REMOVED lines=9> */
[----:B------:R-:W-:-:S04]  /*9780*/  IMAD.WIDE.U32.X R2, R15, UR7, R2, P3 ;  /* 0x000000070f027c25 */ /* 0x000fc800098e0402 */
[----:B------:R-:W-:-:S07]  /*9790*/  IMAD.MOV.U32 R4, RZ, RZ, R2 ;  /* 0x000000ffff047224 */ /* 0x000fce00078e0002 */
.L_x_311:
[----:B------:R-:W-:Y:S01]  /*97a0*/  ULDC UR4, c[0x0][0x648] ;  /* 0x0001920000047ab9 */ /* 0x000fe20000000800 */
[----:B------:R-:W-:Y:S01]  /*97b0*/  LOP3.LUT R2, R19, UR16, RZ, 0xc0, !PT ;  /* 0x0000001013027c12 */ /* 0x000fe2000f8ec0ff */
[----:B------:R-:W-:Y:S01]  /*97c0*/  ULDC UR5, c[0x0][0x610] ;  /* 0x0001840000057ab9 */ /* 0x000fe20000000800 */
[----:B------:R-:W-:Y:S01]  /*97d0*/  SHF.R.U64 R3, R4, UR4, R3 ;  /* 0x0000000404037c19 */ /* 0x000fe20008001203 */
[----:B------:R-:W-:Y:S01]  /*97e0*/  ULDC UR4, c[0x0][0x638] ;  /* 0x00018e0000047ab9 */ /* 0x000fe20000000800 */
[----:B------:R-:W-:-:S03]  /*97f0*/  LOP3.LUT R14, R14, UR15, RZ, 0xc0, !PT ;  /* 0x0000000f0e0e7c12 */ /* 0x000fc6000f8ec0ff */
[----:B------:R-:W-:Y:S02]  /*9800*/  IMAD.MOV R4, RZ, RZ, -R3 ;  /* 0x000000ffff047224 */ /* 0x000fe400078e0a03 */
[----:B------:R-:W-:Y:S02]  /*9810*/  IMAD R3, R3, UR17, R2 ;  /* 0x0000001103037c24 */ /* 0x000fe4000f8e0202 */
[----:B------:R-:W-:Y:S01]  /*9820*/  IMAD R13, R4, UR4, R13 ;  /* 0x00000004040d7c24 */ /* 0x000fe2000f8e020d */
[----:B------:R-:W-:Y:S01]  /*9830*/  ULDC UR4, c[0x0][0x600] ;  /* 0x0001800000047ab9 */ /* 0x000fe20000000800 */
[----:B------:R-:W-:Y:S02]  /*9840*/  IMAD R12, R3, UR5, R12 ;  /* 0x00000005030c7c24 */ /* 0x000fe4000f8e020c */
[----:B------:R-:W-:Y:S02]  /*9850*/  IMAD R13, R13, UR4, R14 ;  /* 0x000000040d0d7c24 */ /* 0x000fe4000f8e020e */
[----:B------:R-:W-:-:S02]  /*9860*/  IMAD.MOV.U32 R3, RZ, RZ, 0x1 ;  /* 0x00000001ff037424 */ /* 0x000fc400078e00ff */
[----:B------:R-:W-:Y:S01]  /*9870*/  IMAD.MOV.U32 R2, RZ, RZ, R11 ;  /* 0x000000ffff027224 */ /* 0x000fe200078e000b */
[----:B------:R-:W-:Y:S02]  /*9880*/  SEL R22, R13, R12, !P4 ;  /* 0x0000000c0d167207 */ /* 0x000fe40006000000 */
[----:B------:R-:W-:-:S07]  /*9890*/  SEL R19, R12, R13, !P4 ;  /* 0x0000000d0c137207 */ /* 0x000fce0006000000 */
.L_x_309:
[----:B------:R-:W-:Y:S05]  /*98a0*/  BSYNC B1 ;  /* 0x0000000000017941 */ /* 0x000fea0003800000 */
.L_x_308:
[----:B------:R-:W-:-:S13]  /*98b0*/  LOP3.LUT P1, RZ, R3, 0xff, RZ, 0xc0, !PT ;  /* 0x000000ff03ff7812 */ /* 0x000fda000782c0ff */
[----:B------:R-:W-:Y:S05]  /*98c0*/  @P1 BRA `(.L_x_312) ;  /* 0xfffffff400241947 */ /* 0x000fea000383ffff */
[----:B------:R-:W-:Y:S05]  /*98d0*/  BSYNC B0 ;  /* 0x0000000000007941 */ /* 0x000fea0003800000 */
.L_x_300:
[----:B------:R-:W-:-:S03]  /*98e0*/  UMOV UR4, 0xffffffff ;  /* 0xffffffff00047882 */ /* 0x000fc60000000000 */
[----:B------:R-:W-:Y:S05]  /*98f0*/  BRA.DIV UR4, `(.L_x_313) ;  /* 0x0000000a043c7947 */ /* 0x000fea000b800000 */
[----:B------:R-:W-:-:S13]  /*9900*/  ELECT P6, URZ, PT ;  /* 0x00000000003f782f */ /* 0x000fda00038c0000 */
.L_x_336:
[----:B------:R-:W-:Y:S04]  /*9910*/  BSSY B0, `(.L_x_314) ;  /* 0x000006a000007945 */ /* 0x000fe80003800000 */
[----:B------:R-:W-:Y:S05]  /*9920*/  @!P6 BRA `(.L_x_315) ;  /* 0x0000000400a0e947 */ /* 0x000fea0003800000 */
[----:B------:R-:W-:-:S04]  /*9930*/  LOP3.LUT R16, R16, 0x2, RZ, 0xfc, !PT ;  /* 0x0000000210107812 */ /* 0x000fc800078efcff */
[----:B------:R-:W-:-:S13]  /*9940*/  ISETP.NE.AND P0, PT, R16, 0x3, PT ;  /* 0x000000031000780c */ /* 0x000fda0003f05270 */
[----:B------:R-:W-:Y:S05]  /*9950*/  @!P0 BRA `(.L_x_316) ;  /* 0x0000000000048947 */ /* 0x000fea0003800000 */
[----:B------:R-:W-:Y:S01]  /*9960*/  BPT.TRAP 0x1 ;  /* 0x000000040000795c */ /* 0x000fe20000300000 */
.L_x_316:
[----:B------:R-:W0:Y:S01]  /*9970*/  S2R R3, SR_CgaCtaId ;  /* 0x0000000000037919 */ /* 0x000e220000008800 */
[----:B------:R-:W-:-:S04]  /*9980*/  MOV R2, 0x400 ;  /* 0x0000040000027802 */ /* 0x000fc80000000f00 */
[----:B0-----:R-:W-:Y:S02]  /*9990*/  LEA R3, R3, R2, 0x18 ;  /* 0x0000000203037211 */ /* 0x001fe400078ec0ff */
[----:B------:R-:W-:-:S03]  /*99a0*/  SHF.L.U32 R2, R0, 0x1f, RZ ;  /* 0x0000001f00027819 */ /* 0x000fc600000006ff */
[----:B------:R-:W-:-:S04]  /*99b0*/  VIADD R3, R3, 0x58 ;  /* 0x0000005803037836 */ /* 0x000fc80000000000 */
[C---:B------:R-:W-:Y:S02]  /*99c0*/  IMAD R7, R8.reuse, 0x8, R3 ;  /* 0x0000000808077824 */ /* 0x040fe400078e0203 */
[----:B------:R-:W-:Y:S02]  /*99d0*/  VIADD R8, R8, 0x1 ;  /* 0x0000000108087836 */ /* 0x000fe40000000000 */
[----:B------:R-:W0:Y:S03]  /*99e0*/  SYNCS.PHASECHK.TRANS64.TRYWAIT P0, [R7+URZ], R2 ;  /* 0x00000002070075a7 */ /* 0x000e26000800017f */
[----:B------:R-:W-:-:S04]  /*99f0*/  ISETP.NE.AND P1, PT, R8, 0xb, PT ;  /* 0x0000000b0800780c */ /* 0x000fc80003f25270 */
[----:B------:R-:W-:Y:S02]  /*9a00*/  SEL R5, RZ, 0x1, P1 ;  /* 0x00000001ff057807 */ /* 0x000fe40000800000 */
[----:B------:R-:W-:Y:S02]  /*9a10*/  SEL R8, R8, RZ, P1 ;  /* 0x000000ff08087207 */ /* 0x000fe40000800000 */
[----:B------:R-:W-:-:S03]  /*9a20*/  LOP3.LUT R5, R0, R5, RZ, 0x3c, !PT ;  /* 0x0000000500057212 */ /* 0x000fc600078e3cff */
[----:B------:R-:W-:Y:S01]  /*9a30*/  IMAD R9, R8, 0x8, R3 ;  /* 0x0000000808097824 */ /* 0x000fe200078e0203 */
[----:B------:R-:W-:Y:S01]  /*9a40*/  SHF.L.U32 R4, R5, 0x1f, RZ ;  /* 0x0000001f05047819 */ /* 0x000fe200000006ff */
[----:B0-----:R-:W-:Y:S06]  /*9a50*/  @!P0 BRA `(.L_x_317) ;  /* 0x0000000800048947 */ /* 0x001fec0003800000 */
.L_x_337:
[----:B------:R-:W1:Y:S01]  /*9a60*/  SYNCS.PHASECHK.TRANS64.TRYWAIT P0, [R9+URZ], R4 ;  /* 0x00000004090075a7 */ /* 0x000e62000800017f */
[----:B------:R-:W-:-:S05]  /*9a70*/  VIADD R0, R8, 0x1 ;  /* 0x0000000108007836 */ /* 0x000fca0000000000 */
[----:B------:R-:W-:-:S04]  /*9a80*/  ISETP.NE.AND P1, PT, R0, 0xb, PT ;  /* 0x0000000b0000780c */ /* 0x000fc80003f25270 */
[----:B0-----:R-:W-:Y:S02]  /*9a90*/  SEL R2, RZ, 0x1, P1 ;  /* 0x00000001ff027807 */ /* 0x001fe40000800000 */
[----:B------:R-:W-:Y:S02]  /*9aa0*/  SEL R0, R0, RZ, P1 ;  /* 0x000000ff00007207 */ /* 0x000fe40000800000 */
[----:B------:R-:W-:-:S03]  /*9ab0*/  LOP3.LUT R7, R5, R2, RZ, 0x3c, !PT ;  /* 0x0000000205077212 */ /* 0x000fc600078e3cff */
[----:B------:R-:W-:Y:S01]  /*9ac0*/  IMAD R6, R0, 0x8, R3 ;  /* 0x0000000800067824 */ /* 0x000fe200078e0203 */
[----:B------:R-:W-:Y:S01]  /*9ad0*/  SHF.L.U32 R5, R7, 0x1f, RZ ;  /* 0x0000001f07057819 */ /* 0x000fe200000006ff */
[----:B-1----:R-:W-:Y:S06]  /*9ae0*/  @!P0 BRA `(.L_x_318) ;  /* 0x0000000400f48947 */ /* 0x002fec0003800000 */
.L_x_338:
[----:B------:R-:W1:Y:S01]  /*9af0*/  SYNCS.PHASECHK.TRANS64.TRYWAIT P0, [R6+URZ], R5 ;  /* 0x00000005060075a7 */ /* 0x000e62000800017f */
[----:B------:R-:W-:-:S05]  /*9b00*/  VIADD R0, R0, 0x1 ;  /* 0x0000000100007836 */ /* 0x000fca0000000000 */
[----:B------:R-:W-:-:S04]  /*9b10*/  ISETP.NE.AND P1, PT, R0, 0xb, PT ;  /* 0x0000000b0000780c */ /* 0x000fc80003f25270 */
[----:B------:R-:W-:Y:S02]  /*9b20*/  SEL R2, RZ, 0x1, P1 ;  /* 0x00000001ff027807 */ /* 0x000fe40000800000 */
[----:B------:R-:W-:Y:S02]  /*9b30*/  SEL R0, R0, RZ, P1 ;  /* 0x000000ff00007207 */ /* 0x000fe40000800000 */
[----:B------:R-:W-:-:S03]  /*9b40*/  LOP3.LUT R7, R7, R2, RZ, 0x3c, !PT ;  /* 0x0000000207077212 */ /* 0x000fc600078e3cff */
[----:B0-----:R-:W-:Y:S01]  /*9b50*/  IMAD R9, R0, 0x8, R3 ;  /* 0x0000000800097824 */ /* 0x001fe200078e0203 */
[----:B------:R-:W-:Y:S01]  /*9b60*/  SHF.L.U32 R4, R7, 0x1f, RZ ;  /* 0x0000001f07047819 */ /* 0x000fe200000006ff */
[----:B-1----:R-:W-:Y:S06]  /*9b70*/  @!P0 BRA `(.L_x_319) ;  /* 0x0000000400e48947 */ /* 0x002fec0003800000 */
.L_x_339:
        /* <DEDUP_REMOVED lines=9> */
.L_x_340:
        /* <DEDUP_REMOVED lines=9> */
.L_x_341:
        /* <DEDUP_REMOVED lines=9> */
.L_x_342:
        /* <DEDUP_REMOVED lines=9> */
.L_x_343:
        /* <DEDUP_REMOVED lines=9> */
.L_x_344:
        /* <DEDUP_REMOVED lines=9> */
.L_x_345:
[----:B------:R-:W1:Y:S01]  /*9ee0*/  SYNCS.PHASECHK.TRANS64.TRYWAIT P0, [R9+URZ], R4 ;  /* 0x00000004090075a7 */ /* 0x000e62000800017f */
[----:B------:R-:W-:-:S05]  /*9ef0*/  VIADD R0, R0, 0x1 ;  /* 0x0000000100007836 */ /* 0x000fca0000000000 */
[----:B------:R-:W-:-:S04]  /*9f00*/  ISETP.NE.AND P1, PT, R0, 0xb, PT ;  /* 0x0000000b0000780c */ /* 0x000fc80003f25270 */
[----:B------:R-:W-:Y:S02]  /*9f10*/  SEL R2, RZ, 0x1, P1 ;  /* 0x00000001ff027807 */ /* 0x000fe40000800000 */
[----:B------:R-:W-:Y:S02]  /*9f20*/  SEL R0, R0, RZ, P1 ;  /* 0x000000ff00007207 */ /* 0x000fe40000800000 */
[----:B------:R-:W-:Y:S01]  /*9f30*/  LOP3.LUT R2, R7, R2, RZ, 0x3c, !PT ;  /* 0x0000000207027212 */ /* 0x000fe200078e3cff */
[----:B-1----:R-:W-:Y:S06]  /*9f40*/  @!P0 BRA `(.L_x_326) ;  /* 0x00000004007c8947 */ /* 0x002fec0003800000 */
.L_x_346:
[----:B------:R-:W-:Y:S01]  /*9f50*/  IMAD R3, R0, 0x8, R3 ;  /* 0x0000000800037824 */ /* 0x000fe200078e0203 */
[----:B------:R-:W-:-:S07]  /*9f60*/  SHF.L.U32 R0, R2, 0x1f, RZ ;  /* 0x0000001f02007819 */ /* 0x000fce00000006ff */
.L_x_327:
[----:B--2---:R2:W3:Y:S02]  /*9f70*/  SYNCS.PHASECHK.TRANS64.TRYWAIT P0, [R3+URZ], R0 ;  /* 0x00000000030075a7 */ /* 0x0044e4000800017f */
[----:B---3--:R-:W-:Y:S05]  /*9f80*/  @!P0 NANOSLEEP.SYNCS 0x989680 ;  /* 0x009896800000895d */ /* 0x008fea0003900000 */
[----:B------:R-:W3:Y:S02]  /*9f90*/  @!P0 SYNCS.PHASECHK.TRANS64 P0, [R3+URZ], R0 ;  /* 0x00000000030085a7 */ /* 0x000ee4000800007f */
[----:B---3--:R-:W-:Y:S05]  /*9fa0*/  @!P0 BRA `(.L_x_327) ;  /* 0xfffffffc00f08947 */ /* 0x008fea000383ffff */
.L_x_315:
[----:B------:R-:W-:Y:S05]  /*9fb0*/  BSYNC B0 ;  /* 0x0000000000007941 */ /* 0x000fea0003800000 */
.L_x_314:
[----:B------:R-:W-:Y:S05]  /*9fc0*/  EXIT ;  /* 0x000000000000794d */ /* 0x000fea0003800000 */
.L_x_20:
[----:B-1----:R1:W2:Y:S02]  /*9fd0*/  SYNCS.PHASECHK.TRANS64.TRYWAIT P0, [R161+URZ], R0 ;  /* 0x00000000a10075a7 */ /* 0x0022a4000800017f */
[----:B--2---:R-:W-:Y:S05]  /*9fe0*/  @!P0 NANOSLEEP.SYNCS 0x989680 ;  /* 0x009896800000895d */ /* 0x004fea0003900000 */
[----:B------:R-:W2:Y:S02]  /*9ff0*/  @!P0 SYNCS.PHASECHK.TRANS64 P0, [R161+URZ], R0 ;  /* 0x00000000a10085a7 */ /* 0x000ea4000800007f */
[----:B--2---:R-:W-:Y:S05]  /*a000*/  @!P0 BRA `(.L_x_20) ;  /* 0xfffffffc00f08947 */ /* 0x004fea000383ffff */
[----:B------:R-:W-:Y:S05]  /*a010*/  BRA `(.L_x_328) ;  /* 0xffffff7400f07947 */ /* 0x000fea000383ffff */
.L_x_25:
[----:B--2---:R2:W3:Y:S02]  /*a020*/  SYNCS.PHASECHK.TRANS64.TRYWAIT P1, [R3+URZ], R0 ;  /* 0x00000000030075a7 */ /* 0x0044e4000802017f */
[----:B---3--:R-:W-:Y:S05]  /*a030*/  @!P1 NANOSLEEP.SYNCS 0x989680 ;  /* 0x009896800000995d */ /* 0x008fea0003900000 */
[----:B------:R-:W3:Y:S02]  /*a040*/  @!P1 SYNCS.PHASECHK.TRANS64 P1, [R3+URZ], R0 ;  /* 0x00000000030095a7 */ /* 0x000ee4000802007f */
[----:B---3--:R-:W-:Y:S05]  /*a050*/  @!P1 BRA `(.L_x_25) ;  /* 0xfffffffc00f09947 */ /* 0x008fea000383ffff */
[----:B------:R-:W-:Y:S05]  /*a060*/  BRA `(.L_x_24) ;  /* 0xffffff7800607947 */ /* 0x000fea000383ffff */
.L_x_30:
[----:B--2---:R-:W-:-:S04]  /*a070*/  IMAD.U32 R5, RZ, RZ, UR4 ;  /* 0x00000004ff057e24 */ /* 0x004fc8000f8e00ff */
[----:B------:R2:W3:Y:S03]  /*a080*/  SYNCS.PHASECHK.TRANS64.TRYWAIT P1, [R5+URZ], R4 ;  /* 0x00000004050075a7 */ /* 0x0004e6000802017f */
[----:B---3--:R-:W-:Y:S05]  /*a090*/  @!P1 NANOSLEEP.SYNCS 0x989680 ;  /* 0x009896800000995d */ /* 0x008fea0003900000 */
[----:B------:R-:W3:Y:S02]  /*a0a0*/  @!P1 SYNCS.PHASECHK.TRANS64 P1, [R5+URZ], R4 ;  /* 0x00000004050095a7 */ /* 0x000ee4000802007f */
[----:B---3--:R-:W-:Y:S05]  /*a0b0*/  @!P1 BRA `(.L_x_30) ;  /* 0xfffffffc00ec9947 */ /* 0x008fea000383ffff */
[----:B------:R-:W-:Y:S05]  /*a0c0*/  BRA `(.L_x_29) ;  /* 0xffffff7800f07947 */ /* 0x000fea000383ffff */
.L_x_36:
[----:B-1----:R1:W2:Y:S02]  /*a0d0*/  SYNCS.PHASECHK.TRANS64.TRYWAIT P0, [R161+URZ+0x10], R0 ;  /* 0x00001000a10075a7 */ /* 0x0022a4000800017f */
[----:B--2---:R-:W-:Y:S05]  /*a0e0*/  @!P0 NANOSLEEP.SYNCS 0x989680 ;  /* 0x009896800000895d */ /* 0x004fea0003900000 */
[----:B------:R-:W2:Y:S02]  /*a0f0*/  @!P0 SYNCS.PHASECHK.TRANS64 P0, [R161+URZ+0x10], R0 ;  /* 0x00001000a10085a7 */ /* 0x000ea4000800007f */
[----:B--2---:R-:W-:Y:S05]  /*a100*/  @!P0 BRA `(.L_x_36) ;  /* 0xfffffffc00f08947 */ /* 0x004fea000383ffff */
[----:B------:R-:W-:Y:S05]  /*a110*/  BRA `(.L_x_329) ;  /* 0xffffff7c00fc7947 */ /* 0x000fea000383ffff */
.L_x_301:
[----:B------:R-:W-:Y:S01]  /*a120*/  BSSY B1, `(.L_x_330) ;  /* 0x0000006000017945 */ /* 0x000fe20003800000 */
[----:B------:R-:W-:-:S07]  /*a130*/  IMAD.MOV.U32 R15, RZ, RZ, -0x1 ;  /* 0xffffffffff0f7424 */ /* 0x000fce00078e00ff */
[----:B-----5:R-:W-:Y:S05]  /*a140*/  WARPSYNC.COLLECTIVE R15, `(.L_x_331) ;  /* 0x000000000f0c7348 */ /* 0x020fea0003c00000 */
[----:B------:R-:W-:Y:S02]  /*a150*/  ELECT P6, UR62, PT ;  /* 0x00000000003e782f */ /* 0x000fe400038c0000 */
[----:B------:R-:W-:Y:S01]  /*a160*/  MOV R14, UR62 ;  /* 0x0000003e000e7c02 */ /* 0x000fe20008000f00 */
[----:B-----5:R-:W-:Y:S10]  /*a170*/  ENDCOLLECTIVE ;  /* 0x000000000000791b */ /* 0x020ff40003800000 */
.L_x_331:
[----:B------:R-:W-:Y:S05]  /*a180*/  BSYNC B1 ;  /* 0x0000000000017941 */ /* 0x000fea0003800000 */
.L_x_330:
[----:B------:R-:W-:Y:S05]  /*a190*/  BRA `(.L_x_332) ;  /* 0xffffffe800fc7947 */ /* 0x000fea000383ffff */
.L_x_304:
[----:B0-----:R0:W1:Y:S02]  /*a1a0*/  SYNCS.PHASECHK.TRANS64.TRYWAIT P1, [R12+URZ+0x58], R5 ;  /* 0x000058050c0075a7 */ /* 0x001064000802017f */
[----:B-1----:R-:W-:Y:S05]  /*a1b0*/  @!P1 NANOSLEEP.SYNCS 0x989680 ;  /* 0x009896800000995d */ /* 0x002fea0003900000 */
[----:B------:R-:W1:Y:S02]  /*a1c0*/  @!P1 SYNCS.PHASECHK.TRANS64 P1, [R12+URZ+0x58], R5 ;  /* 0x000058050c0095a7 */ /* 0x000e64000802007f */
[----:B-1----:R-:W-:Y:S05]  /*a1d0*/  @!P1 BRA `(.L_x_304) ;  /* 0xfffffffc00f09947 */ /* 0x002fea000383ffff */
[----:B------:R-:W-:Y:S05]  /*a1e0*/  BRA `(.L_x_333) ;  /* 0xffffffec00307947 */ /* 0x000fea000383ffff */
.L_x_313:
[----:B------:R-:W-:Y:S01]  /*a1f0*/  BSSY B0, `(.L_x_334) ;  /* 0x0000006000007945 */ /* 0x000fe20003800000 */
[----:B------:R-:W-:-:S07]  /*a200*/  IMAD.MOV.U32 R15, RZ, RZ, -0x1 ;  /* 0xffffffffff0f7424 */ /* 0x000fce00078e00ff */
[----:B-----5:R-:W-:Y:S05]  /*a210*/  WARPSYNC.COLLECTIVE R15, `(.L_x_335) ;  /* 0x000000000f0c7348 */ /* 0x020fea0003c00000 */
[----:B------:R-:W-:Y:S02]  /*a220*/  ELECT P6, UR62, PT ;  /* 0x00000000003e782f */ /* 0x000fe400038c0000 */
[----:B------:R-:W-:Y:S01]  /*a230*/  MOV R14, UR62 ;  /* 0x0000003e000e7c02 */ /* 0x000fe20008000f00 */
[----:B-----5:R-:W-:Y:S10]  /*a240*/  ENDCOLLECTIVE ;  /* 0x000000000000791b */ /* 0x020ff40003800000 */
.L_x_335:
[----:B------:R-:W-:Y:S05]  /*a250*/  BSYNC B0 ;  /* 0x0000000000007941 */ /* 0x000fea0003800000 */
.L_x_334:
[----:B------:R-:W-:Y:S05]  /*a260*/  BRA `(.L_x_336) ;  /* 0xfffffff400a87947 */ /* 0x000fea000383ffff */
.L_x_317:
[----:B0-----:R0:W1:Y:S02]  /*a270*/  SYNCS.PHASECHK.TRANS64.TRYWAIT P0, [R7+URZ], R2 ;  /* 0x00000002070075a7 */ /* 0x001064000800017f */
[----:B-1----:R-:W-:Y:S05]  /*a280*/  @!P0 NANOSLEEP.SYNCS 0x989680 ;  /* 0x009896800000895d */ /* 0x002fea0003900000 */
[----:B------:R-:W1:Y:S02]  /*a290*/  @!P0 SYNCS.PHASECHK.TRANS64 P0, [R7+URZ], R2 ;  /* 0x00000002070085a7 */ /* 0x000e64000800007f */
[----:B-1----:R-:W-:Y:S05]  /*a2a0*/  @!P0 BRA `(.L_x_317) ;  /* 0xfffffffc00f08947 */ /* 0x002fea000383ffff */
[----:B------:R-:W-:Y:S05]  /*a2b0*/  BRA `(.L_x_337) ;  /* 0xfffffff400e87947 */ /* 0x000fea000383ffff */
.L_x_318:
[----:B0-----:R0:W1:Y:S02]  /*a2c0*/  SYNCS.PHASECHK.TRANS64.TRYWAIT P0, [R9+URZ], R4 ;  /* 0x00000004090075a7 */ /* 0x001064000800017f */
[----:B-1----:R-:W-:Y:S05]  /*a2d0*/  @!P0 NANOSLEEP.SYNCS 0x989680 ;  /* 0x009896800000895d */ /* 0x002fea0003900000 */
[----:B------:R-:W1:Y:S02]  /*a2e0*/  @!P0 SYNCS.PHASECHK.TRANS64 P0, [R9+URZ], R4 ;  /* 0x00000004090085a7 */ /* 0x000e64000800007f */
[----:B-1----:R-:W-:Y:S05]  /*a2f0*/  @!P0 BRA `(.L_x_318) ;  /* 0xfffffffc00f08947 */ /* 0x002fea000383ffff */
[----:B------:R-:W-:Y:S05]  /*a300*/  BRA `(.L_x_338) ;  /* 0xfffffff400f87947 */ /* 0x000fea000383ffff */
.L_x_319:
[----:B0-----:R0:W1:Y:S02]  /*a310*/  SYNCS.PHASECHK.TRANS64.TRYWAIT P0, [R6+URZ], R5 ;  /* 0x00000005060075a7 */ /* 0x001064000800017f */
[----:B-1----:R-:W-:Y:S05]  /*a320*/  @!P0 NANOSLEEP.SYNCS 0x989680 ;  /* 0x009896800000895d */ /* 0x002fea0003900000 */
[----:B------:R-:W1:Y:S02]  /*a330*/  @!P0 SYNCS.PHASECHK.TRANS64 P0, [R6+URZ], R5 ;  /* 0x00000005060085a7 */ /* 0x000e64000800007f */
[----:B-1----:R-:W-:Y:S05]  /*a340*/  @!P0 BRA `(.L_x_319) ;  /* 0xfffffffc00f08947 */ /* 0x002fea000383ffff */
[----:B------:R-:W-:Y:S05]  /*a350*/  BRA `(.L_x_339) ;  /* 0xfffffff800087947 */ /* 0x000fea000383ffff */
.L_x_320:
[----:B0-----:R0:W1:Y:S02]  /*a360*/  SYNCS.PHASECHK.TRANS64.TRYWAIT P0, [R9+URZ], R4 ;  /* 0x00000004090075a7 */ /* 0x001064000800017f */
[----:B-1----:R-:W-:Y:S05]  /*a370*/  @!P0 NANOSLEEP.SYNCS 0x989680 ;  /* 0x009896800000895d */ /* 0x002fea0003900000 */
[----:B------:R-:W1:Y:S02]  /*a380*/  @!P0 SYNCS.PHASECHK.TRANS64 P0, [R9+URZ], R4 ;  /* 0x00000004090085a7 */ /* 0x000e64000800007f */
[----:B-1----:R-:W-:Y:S05]  /*a390*/  @!P0 BRA `(.L_x_320) ;  /* 0xfffffffc00f08947 */ /* 0x002fea000383ffff */
[----:B------:R-:W-:Y:S05]  /*a3a0*/  BRA `(.L_x_340) ;  /* 0xfffffff800187947 */ /* 0x000fea000383ffff */
.L_x_321:
[----:B0-----:R0:W1:Y:S02]  /*a3b0*/  SYNCS.PHASECHK.TRANS64.TRYWAIT P0, [R6+URZ], R5 ;  /* 0x00000005060075a7 */ /* 0x001064000800017f */
[----:B-1----:R-:W-:Y:S05]  /*a3c0*/  @!P0 NANOSLEEP.SYNCS 0x989680 ;  /* 0x009896800000895d */ /* 0x002fea0003900000 */
[----:B------:R-:W1:Y:S02]  /*a3d0*/  @!P0 SYNCS.PHASECHK.TRANS64 P0, [R6+URZ], R5 ;  /* 0x00000005060085a7 */ /* 0x000e64000800007f */
[----:B-1----:R-:W-:Y:S05]  /*a3e0*/  @!P0 BRA `(.L_x_321) ;  /* 0xfffffffc00f08947 */ /* 0x002fea000383ffff */
[----:B------:R-:W-:Y:S05]  /*a3f0*/  BRA `(.L_x_341) ;  /* 0xfffffff800287947 */ /* 0x000fea000383ffff */
.L_x_322:
[----:B0-----:R0:W1:Y:S02]  /*a400*/  SYNCS.PHASECHK.TRANS64.TRYWAIT P0, [R9+URZ], R4 ;  /* 0x00000004090075a7 */ /* 0x001064000800017f */
[----:B-1----:R-:W-:Y:S05]  /*a410*/  @!P0 NANOSLEEP.SYNCS 0x989680 ;  /* 0x009896800000895d */ /* 0x002fea0003900000 */
[----:B------:R-:W1:Y:S02]  /*a420*/  @!P0 SYNCS.PHASECHK.TRANS64 P0, [R9+URZ], R4 ;  /* 0x00000004090085a7 */ /* 0x000e64000800007f */
[----:B-1----:R-:W-:Y:S05]  /*a430*/  @!P0 BRA `(.L_x_322) ;  /* 0xfffffffc00f08947 */ /* 0x002fea000383ffff */
[----:B------:R-:W-:Y:S05]  /*a440*/  BRA `(.L_x_342) ;  /* 0xfffffff800387947 */ /* 0x000fea000383ffff */
.L_x_323:
[----:B0-----:R0:W1:Y:S02]  /*a450*/  SYNCS.PHASECHK.TRANS64.TRYWAIT P0, [R6+URZ], R5 ;  /* 0x00000005060075a7 */ /* 0x001064000800017f */
[----:B-1----:R-:W-:Y:S05]  /*a460*/  @!P0 NANOSLEEP.SYNCS 0x989680 ;  /* 0x009896800000895d */ /* 0x002fea0003900000 */
[----:B------:R-:W1:Y:S02]  /*a470*/  @!P0 SYNCS.PHASECHK.TRANS64 P0, [R6+URZ], R5 ;  /* 0x00000005060085a7 */ /* 0x000e64000800007f */
[----:B-1----:R-:W-:Y:S05]  /*a480*/  @!P0 BRA `(.L_x_323) ;  /* 0xfffffffc00f08947 */ /* 0x002fea000383ffff */
[----:B------:R-:W-:Y:S05]  /*a490*/  BRA `(.L_x_343) ;  /* 0xfffffff800487947 */ /* 0x000fea000383ffff */
.L_x_324:
[----:B0-----:R0:W1:Y:S02]  /*a4a0*/  SYNCS.PHASECHK.TRANS64.TRYWAIT P0, [R9+URZ], R4 ;  /* 0x00000004090075a7 */ /* 0x001064000800017f */
[----:B-1----:R-:W-:Y:S05]  /*a4b0*/  @!P0 NANOSLEEP.SYNCS 0x989680 ;  /* 0x009896800000895d */ /* 0x002fea0003900000 */
[----:B------:R-:W1:Y:S02]  /*a4c0*/  @!P0 SYNCS.PHASECHK.TRANS64 P0, [R9+URZ], R4 ;  /* 0x00000004090085a7 */ /* 0x000e64000800007f */
[----:B-1----:R-:W-:Y:S05]  /*a4d0*/  @!P0 BRA `(.L_x_324) ;  /* 0xfffffffc00f08947 */ /* 0x002fea000383ffff */
[----:B------:R-:W-:Y:S05]  /*a4e0*/  BRA `(.L_x_344) ;  /* 0xfffffff800587947 */ /* 0x000fea000383ffff */
.L_x_325:
[----:B0-----:R0:W1:Y:S02]  /*a4f0*/  SYNCS.PHASECHK.TRANS64.TRYWAIT P0, [R6+URZ], R5 ;  /* 0x00000005060075a7 */ /* 0x001064000800017f */
[----:B-1----:R-:W-:Y:S05]  /*a500*/  @!P0 NANOSLEEP.SYNCS 0x989680 ;  /* 0x009896800000895d */ /* 0x002fea0003900000 */
[----:B------:R-:W1:Y:S02]  /*a510*/  @!P0 SYNCS.PHASECHK.TRANS64 P0, [R6+URZ], R5 ;  /* 0x00000005060085a7 */ /* 0x000e64000800007f */
[----:B-1----:R-:W-:Y:S05]  /*a520*/  @!P0 BRA `(.L_x_325) ;  /* 0xfffffffc00f08947 */ /* 0x002fea000383ffff */
[----:B------:R-:W-:Y:S05]  /*a530*/  BRA `(.L_x_345) ;  /* 0xfffffff800687947 */ /* 0x000fea000383ffff */
.L_x_326:
[----:B-1----:R1:W2:Y:S02]  /*a540*/  SYNCS.PHASECHK.TRANS64.TRYWAIT P0, [R9+URZ], R4 ;  /* 0x00000004090075a7 */ /* 0x0022a4000800017f */
[----:B--2---:R-:W-:Y:S05]  /*a550*/  @!P0 NANOSLEEP.SYNCS 0x989680 ;  /* 0x009896800000895d */ /* 0x004fea0003900000 */
[----:B------:R-:W2:Y:S02]  /*a560*/  @!P0 SYNCS.PHASECHK.TRANS64 P0, [R9+URZ], R4 ;  /* 0x00000004090085a7 */ /* 0x000ea4000800007f */
[----:B--2---:R-:W-:Y:S05]  /*a570*/  @!P0 BRA `(.L_x_326) ;  /* 0xfffffffc00f08947 */ /* 0x004fea000383ffff */
[----:B------:R-:W-:Y:S05]  /*a580*/  BRA `(.L_x_346) ;  /* 0xfffffff800707947 */ /* 0x000fea000383ffff */
.L_x_347:
[----:B------:R-:W-:-:S00]  /*a590*/  BRA `(.L_x_347) ;  /* 0xfffffffc00fc7947 */ /* 0x000fc0000383ffff */
[----:B------:R-:W-:-:S00]  /*a5a0*/  NOP ;  /* 0x0000000000007918 */ /* 0x000fc00000000000 */
        /* <DEDUP_REMOVED lines=13> */
.L_x_348:


//--------------------- .nv.global.init           --------------------------
	.section	.nv.global.init,"aw",@progbits
.nv.global.init:
	.type		$str$22,@object
	.size		$str$22,($str$23 - $str$22)
$str$22:
        /*0000*/ 	.byte	0x6b, 0x5f, 0x74, 0x69, 0x6c, 0x65, 0x5f, 0x63, 0x6f, 0x75, 0x6e, 0x74, 0x20, 0x3e, 0x3d, 0x20
        /*0010*/ 	.byte	0x31, 0x00
	.type		$str$23,@object
	.size		$str$23,(__unnamed_1 - $str$23)
$str$23:
        /*0012*/ 	.byte	0x2f, 0x74, 0x6d, 0x70, 0x2f, 0x63, 0x75, 0x74, 0x6c, 0x61, 0x73, 0x73, 0x5f, 0x73, 0x77, 0x65
        /*0022*/ 	.byte	0x65, 0x70, 0x5f, 0x73, 0x72, 0x63, 0x2f, 0x69, 0x6e, 0x63, 0x6c, 0x75, 0x64, 0x65, 0x2f, 0x63
        /*0032*/ 	.byte	0x75, 0x74, 0x6c, 0x61, 0x73, 0x73, 0x2f, 0x67, 0x65, 0x6d, 0x6d, 0x2f, 0x63, 0x6f, 0x6c, 0x6c
        /*0042*/ 	.byte	0x65, 0x63, 0x74, 0x69, 0x76, 0x65, 0x2f, 0x73, 0x6d, 0x39, 0x30, 0x5f, 0x6d, 0x6d, 0x61, 0x5f
        /*0052*/ 	.byte	0x74, 0x6d, 0x61, 0x5f, 0x67, 0x6d, 0x6d, 0x61, 0x5f, 0x73, 0x73, 0x5f, 0x77, 0x61, 0x72, 0x70
        /*0062*/ 	.byte	0x73, 0x70, 0x65, 0x63, 0x69, 0x61, 0x6c, 0x69, 0x7a, 0x65, 0x64, 0x2e, 0x68, 0x70, 0x70, 0x00
	.type		__unnamed_1,@object
	.size		__unnamed_1,(.L_0 - __unnamed_1)
__unnamed_1:
        /*0072*/ 	.byte	0x76, 0x6f, 0x69, 0x64, 0x20, 0x63, 0x75, 0x74, 0x6c, 0x61, 0x73, 0x73, 0x3a, 0x3a, 0x67, 0x65
        /* <DEDUP_REMOVED lines=172> */
        /*0b42*/ 	.byte	0x6e, 0x74, 0x69, 0x74, 0x79, 0x5d, 0x00
.L_0:


//--------------------- .nv.shared._ZN7cutlass13device_kernelINS_4gemm6kernel13GemmUniversalIN4cute5tupleIJiiiiEEENS1_10collective13CollectiveMmaINS1_34MainloopSm90TmaGmmaWarpSpecializedILi11ENS5_IJNS4_1CILi8EEENSA_ILi1EEESC_EEENS1_32KernelTmaWarpSpecializedPingpongEEENS5_IJNSA_ILi64EEENSA_ILi256EEESG_EEEaNS5_IJlSC_lEEEaSJ_NS4_8TiledMMAINS4_8MMA_AtomIJNS4_4SM904GMMA27MMA_64x256x32_S32S8S8_SS_TNEEEENS4_6LayoutINS5_IJSC_SC_SC_EEENS5_IJNSA_ILi0EEESS_SS_EEEEENS5_IJNS4_10UnderscoreESV_SV_EEEEENS4_13SM90_TMA_LOADENS4_14ComposedLayoutINS4_7SwizzleILi2ELi4ELi3EEENS4_18smem_ptr_flag_bitsILi8EEENSQ_INS5_IJSB_SG_EEENS5_IJSG_SC_EEEEEEEvNS4_8identityENS4_23SM90_TMA_LOAD_MULTICASTES17_vS18_EENS_8epilogue10collective6detail29Sm90TmaWarpSpecializedAdapterINS1C_15DefaultEpilogueIaSJ_SJ_NS1B_6thread17LinearCombinationIaLi1EiiLNS1G_9ScaleType4KindE0ELNS_15FloatRoundStyleE2EaEENS1_15EpilogueDefaultEEEEEvvEEEEvNT_6ParamsE --------------------------
	.section	.nv.shared._ZN7cutlass13device_kernelINS_4gemm6kernel13GemmUniversalIN4cute5tupleIJiiiiEEENS1_10collective13CollectiveMmaINS1_34MainloopSm90TmaGmmaWarpSpecializedILi11ENS5_IJNS4_1CILi8EEENSA_ILi1EEESC_EEENS1_32KernelTmaWarpSpecializedPingpongEEENS5_IJNSA_ILi64EEENSA_ILi256EEESG_EEEaNS5_IJlSC_lEEEaSJ_NS4_8TiledMMAINS4_8MMA_AtomIJNS4_4SM904GMMA27MMA_64x256x32_S32S8S8_SS_TNEEEENS4_6LayoutINS5_IJSC_SC_SC_EEENS5_IJNSA_ILi0EEESS_SS_EEEEENS5_IJNS4_10UnderscoreESV_SV_EEEEENS4_13SM90_TMA_LOADENS4_14ComposedLayoutINS4_7SwizzleILi2ELi4ELi3EEENS4_18smem_ptr_flag_bitsILi8EEENSQ_INS5_IJSB_SG_EEENS5_IJSG_SC_EEEEEEEvNS4_8identityENS4_23SM90_TMA_LOAD_MULTICASTES17_vS18_EENS_8epilogue10collective6detail29Sm90TmaWarpSpecializedAdapterINS1C_15DefaultEpilogueIaSJ_SJ_NS1B_6thread17LinearCombinationIaLi1EiiLNS1G_9ScaleType4KindE0ELNS_15FloatRoundStyleE2EaEENS1_15EpilogueDefaultEEEEEvvEEEEvNT_6ParamsE,"aw",@nobits
	.sectionflags	@""
	.align	16
	.zero		1024


//--------------------- .nv.shared.reserved.0     --------------------------
	.section	.nv.shared.reserved.0,"aw",@nobits
	.weak		__nv_reservedSMEM_offset_0_alias
	.size		__nv_reservedSMEM_offset_0_alias, 0, 0
	.other		__nv_reservedSMEM_offset_0_alias,@"STO_CUDA_RESERVED_SHARED STV_DEFAULT"
__nv_reservedSMEM_offset_0_alias:
	.zero		0


//--------------------- .nv.global                --------------------------
	.section	.nv.global,"aw",@nobits
.nv.global:
	.type		_ZN40_INTERNAL_c706b881_4_k_cu_37e9b7aa_307174cute1_E,@object
	.size		_ZN40_INTERNAL_c706b881_4_k_cu_37e9b7aa_307174cute1_E,(_ZN40_INTERNAL_c706b881_4_k_cu_37e9b7aa_307174cuda3std3__45__cpo6cbeginE - _ZN40_INTERNAL_c706b881_4_k_cu_37e9b7aa_307174cute1_E)
_ZN40_INTERNAL_c706b881_4_k_cu_37e9b7aa_307174cute1_E:
	.zero		1
	.type		_ZN40_INTERNAL_c706b881_4_k_cu_37e9b7aa_307174cuda3std3__45__cpo6cbeginE,@object
	.size		_ZN40_INTERNAL_c706b881_4_k_cu_37e9b7aa_307174cuda3std3__45__cpo6cbeginE,(_ZN40_INTERNAL_c706b881_4_k_cu_37e9b7aa_307174cuda3std3__48in_placeE - _ZN40_INTERNAL_c706b881_4_k_cu_37e9b7aa_307174cuda3std3__45__cpo6cbeginE)
_ZN40_INTERNAL_c706b881_4_k_cu_37e9b7aa_307174cuda3std3__45__cpo6cbeginE:
	.zero		1
	.type		_ZN40_INTERNAL_c706b881_4_k_cu_37e9b7aa_307174cuda3std3__48in_placeE,@object
	.size		_ZN40_INTERNAL_c706b881_4_k_cu_37e9b7aa_307174cuda3std3__48in_placeE,(_ZN40_INTERNAL_c706b881_4_k_cu_37e9b7aa_307174cuda3std6ranges3__45__cpo9iter_moveE - _ZN40_INTERNAL_c706b881_4_k_cu_37e9b7aa_307174cuda3std3__48in_placeE)
_ZN40_INTERNAL_c706b881_4_k_cu_37e9b7aa_307174cuda3std3__48in_placeE:
	.zero		1
	.type		_ZN40_INTERNAL_c706b881_4_k_cu_37e9b7aa_307174cuda3std6ranges3__45__cpo9iter_moveE,@object
	.size		_ZN40_INTERNAL_c706b881_4_k_cu_37e9b7aa_307174cuda3std6ranges3__45__cpo9iter_moveE,(_ZN40_INTERNAL_c706b881_4_k_cu_37e9b7aa_307174cuda3std3__45__cpo5beginE - _ZN40_INTERNAL_c706b881_4_k_cu_37e9b7aa_307174cuda3std6ranges3__45__cpo9iter_moveE)
_ZN40_INTERNAL_c706b881_4_k_cu_37e9b7aa_307174cuda3std6ranges3__45__cpo9iter_moveE:
	.zero		1
	.type		_ZN40_INTERNAL_c706b881_4_k_cu_37e9b7aa_307174cuda3std3__45__cpo5beginE,@object
	.size		_ZN40_INTERNAL_c706b881_4_k_cu_37e9b7aa_307174cuda3std3__45__cpo5beginE,(_ZN40_INTERNAL_c706b881_4_k_cu_37e9b7aa_307174cuda3std3__442_GLOBAL__N__c706b881_4_k_cu_37e9b7aa_307176ignoreE - _ZN40_INTERNAL_c706b881_4_k_cu_37e9b7aa_307174cuda3std3__45__cpo5beginE)
_ZN40_INTERNAL_c706b881_4_k_cu_37e9b7aa_307174cuda3std3__45__cpo5beginE:
	.zero		1
	.type		_ZN40_INTERNAL_c706b881_4_k_cu_37e9b7aa_307174cuda3std3__442_GLOBAL__N__c706b881_4_k_cu_37e9b7aa_307176ignoreE,@object
	.size		_ZN40_INTERNAL_c706b881_4_k_cu_37e9b7aa_307174cuda3std3__442_GLOBAL__N__c706b881_4_k_cu_37e9b7aa_307176ignoreE,(_ZN40_INTERNAL_c706b881_4_k_cu_37e9b7aa_307174cute7productE - _ZN40_INTERNAL_c706b881_4_k_cu_37e9b7aa_307174cuda3std3__442_GLOBAL__N__c706b881_4_k_cu_37e9b7aa_307176ignoreE)
_ZN40_INTERNAL_c706b881_4_k_cu_37e9b7aa_307174cuda3std3__442_GLOBAL__N__c706b881_4_k_cu_37e9b7aa_307176ignoreE:
	.zero		1
	.type		_ZN40_INTERNAL_c706b881_4_k_cu_37e9b7aa_307174cute7productE,@object
	.size		_ZN40_INTERNAL_c706b881_4_k_cu_37e9b7aa_307174cute7productE,(_ZN40_INTERNAL_c706b881_4_k_cu_37e9b7aa_307174cuda3std3__45__cpo3endE - _ZN40_INTERNAL_c706b881_4_k_cu_37e9b7aa_307174cute7productE)
_ZN40_INTERNAL_c706b881_4_k_cu_37e9b7aa_307174cute7productE:
	.zero		1
	.type		_ZN40_INTERNAL_c706b881_4_k_cu_37e9b7aa_307174cuda3std3__45__cpo3endE,@object
	.size		_ZN40_INTERNAL_c706b881_4_k_cu_37e9b7aa_307174cuda3std3__45__cpo3endE,(_ZN40_INTERNAL_c706b881_4_k_cu_37e9b7aa_307174cuda3std3__419piecewise_constructE - _ZN40_INTERNAL_c706b881_4_k_cu_37e9b7aa_307174cuda3std3__45__cpo3endE)
_ZN40_INTERNAL_c706b881_4_k_cu_37e9b7aa_307174cuda3std3__45__cpo3endE:
	.zero		1
	.type		_ZN40_INTERNAL_c706b881_4_k_cu_37e9b7aa_307174cuda3std3__419piecewise_constructE,@object
	.size		_ZN40_INTERNAL_c706b881_4_k_cu_37e9b7aa_307174cuda3std3__419piecewise_constructE,(_ZN40_INTERNAL_c706b881_4_k_cu_37e9b7aa_307174cuda3std3__45__cpo4cendE - _ZN40_INTERNAL_c706b881_4_k_cu_37e9b7aa_307174cuda3std3__419piecewise_constructE)
_ZN40_INTERNAL_c706b881_4_k_cu_37e9b7aa_307174cuda3std3__419piecewise_constructE:
	.zero		1
	.type		_ZN40_INTERNAL_c706b881_4_k_cu_37e9b7aa_307174cuda3std3__45__cpo4cendE,@object
	.size		_ZN40_INTERNAL_c706b881_4_k_cu_37e9b7aa_307174cuda3std3__45__cpo4cendE,(_ZN40_INTERNAL_c706b881_4_k_cu_37e9b7aa_307174cuda3std6ranges3__45__cpo4swapE - _ZN40_INTERNAL_c706b881_4_k_cu_37e9b7aa_307174cuda3std3__45__cpo4cendE)
_ZN40_INTERNAL_c706b881_4_k_cu_37e9b7aa_307174cuda3std3__45__cpo4cendE:
	.zero		1
	.type		_ZN40_INTERNAL_c706b881_4_k_cu_37e9b7aa_307174cuda3std6ranges3__45__cpo4swapE,@object
	.size		_ZN40_INTERNAL_c706b881_4_k_cu_37e9b7aa_307174cuda3std6ranges3__45__cpo4swapE,(.L_8 - _ZN40_INTERNAL_c706b881_4_k_cu_37e9b7aa_307174cuda3std6ranges3__45__cpo4swapE)
_ZN40_INTERNAL_c706b881_4_k_cu_37e9b7aa_307174cuda3std6ranges3__45__cpo4swapE:
	.zero		1
.L_8:


//--------------------- .nv.constant0._ZN7cutlass13device_kernelINS_4gemm6kernel13GemmUniversalIN4cute5tupleIJiiiiEEENS1_10collective13CollectiveMmaINS1_34MainloopSm90TmaGmmaWarpSpecializedILi11ENS5_IJNS4_1CILi8EEENSA_ILi1EEESC_EEENS1_32KernelTmaWarpSpecializedPingpongEEENS5_IJNSA_ILi64EEENSA_ILi256EEESG_EEEaNS5_IJlSC_lEEEaSJ_NS4_8TiledMMAINS4_8MMA_AtomIJNS4_4SM904GMMA27MMA_64x256x32_S32S8S8_SS_TNEEEENS4_6LayoutINS5_IJSC_SC_SC_EEENS5_IJNSA_ILi0EEESS_SS_EEEEENS5_IJNS4_10UnderscoreESV_SV_EEEEENS4_13SM90_TMA_LOADENS4_14ComposedLayoutINS4_7SwizzleILi2ELi4ELi3EEENS4_18smem_ptr_flag_bitsILi8EEENSQ_INS5_IJSB_SG_EEENS5_IJSG_SC_EEEEEEEvNS4_8identityENS4_23SM90_TMA_LOAD_MULTICASTES17_vS18_EENS_8epilogue10collective6detail29Sm90TmaWarpSpecializedAdapterINS1C_15DefaultEpilogueIaSJ_SJ_NS1B_6thread17LinearCombinationIaLi1EiiLNS1G_9ScaleType4KindE0ELNS_15FloatRoundStyleE2EaEENS1_15EpilogueDefaultEEEEEvvEEEEvNT_6ParamsE --------------------------
	.section	.nv.constant0._ZN7cutlass13device_kernelINS_4gemm6kernel13GemmUniversalIN4cute5tupleIJiiiiEEENS1_10collective13CollectiveMmaINS1_34MainloopSm90TmaGmmaWarpSpecializedILi11ENS5_IJNS4_1CILi8EEENSA_ILi1EEESC_EEENS1_32KernelTmaWarpSpecializedPingpongEEENS5_IJNSA_ILi64EEENSA_ILi256EEESG_EEEaNS5_IJlSC_lEEEaSJ_NS4_8TiledMMAINS4_8MMA_AtomIJNS4_4SM904GMMA27MMA_64x256x32_S32S8S8_SS_TNEEEENS4_6LayoutINS5_IJSC_SC_SC_EEENS5_IJNSA_ILi0EEESS_SS_EEEEENS5_IJNS4_10UnderscoreESV_SV_EEEEENS4_13SM90_TMA_LOADENS4_14ComposedLayoutINS4_7SwizzleILi2ELi4ELi3EEENS4_18smem_ptr_flag_bitsILi8EEENSQ_INS5_IJSB_SG_EEENS5_IJSG_SC_EEEEEEEvNS4_8identityENS4_23SM90_TMA_LOAD_MULTICASTES17_vS18_EENS_8epilogue10collective6detail29Sm90TmaWarpSpecializedAdapterINS1C_15DefaultEpilogueIaSJ_SJ_NS1B_6thread17LinearCombinationIaLi1EiiLNS1G_9ScaleType4KindE0ELNS_15FloatRoundStyleE2EaEENS1_15EpilogueDefaultEEEEEvvEEEEvNT_6ParamsE,"a",@progbits
	.sectionflags	@""
	.align	4
.nv.constant0._ZN7cutlass13device_kernelINS_4gemm6kernel13GemmUniversalIN4cute5tupleIJiiiiEEENS1_10collective13CollectiveMmaINS1_34MainloopSm90TmaGmmaWarpSpecializedILi11ENS5_IJNS4_1CILi8EEENSA_ILi1EEESC_EEENS1_32KernelTmaWarpSpecializedPingpongEEENS5_IJNSA_ILi64EEENSA_ILi256EEESG_EEEaNS5_IJlSC_lEEEaSJ_NS4_8TiledMMAINS4_8MMA_AtomIJNS4_4SM904GMMA27MMA_64x256x32_S32S8S8_SS_TNEEEENS4_6LayoutINS5_IJSC_SC_SC_EEENS5_IJNSA_ILi0EEESS_SS_EEEEENS5_IJNS4_10UnderscoreESV_SV_EEEEENS4_13SM90_TMA_LOADENS4_14ComposedLayoutINS4_7SwizzleILi2ELi4ELi3EEENS4_18smem_ptr_flag_bitsILi8EEENSQ_INS5_IJSB_SG_EEENS5_IJSG_SC_EEEEEEEvNS4_8identityENS4_23SM90_TMA_LOAD_MULTICASTES17_vS18_EENS_8epilogue10collective6detail29Sm90TmaWarpSpecializedAdapterINS1C_15DefaultEpilogueIaSJ_SJ_NS1B_6thread17LinearCombinationIaLi1EiiLNS1G_9ScaleType4KindE0ELNS_15FloatRoundStyleE2EaEENS1_15EpilogueDefaultEEEEEvvEEEEvNT_6ParamsE:
	.zero		1664


//--------------------- SYMBOLS --------------------------

	.type		.nv.reservedSmem.offset0,@object
	.size		.nv.reservedSmem.offset0,0x4
	.type		__assertfail,@function
